//
// Generated by NVIDIA NVVM Compiler
//
// Compiler Build ID: CL-36424714
// Cuda compilation tools, release 13.0, V13.0.88
// Based on NVVM 20.0.0
//

.version 9.0
.target sm_100
.address_size 64

	// .globl	_Z27brent_kung_inclusive_kernelPfS_S_m
// _ZZ27brent_kung_inclusive_kernelPfS_S_mE4sram has been demoted
// _ZZ27brent_kung_exclusive_kernelPfS_S_mE4sram has been demoted

.visible .entry _Z27brent_kung_inclusive_kernelPfS_S_m(
	.param .u64 .ptr .align 1 _Z27brent_kung_inclusive_kernelPfS_S_m_param_0,
	.param .u64 .ptr .align 1 _Z27brent_kung_inclusive_kernelPfS_S_m_param_1,
	.param .u64 .ptr .align 1 _Z27brent_kung_inclusive_kernelPfS_S_m_param_2,
	.param .u64 _Z27brent_kung_inclusive_kernelPfS_S_m_param_3
)
{
	.reg .pred 	%p<26>;
	.reg .b32 	%r<103>;
	.reg .b32 	%f<69>;
	.reg .b64 	%rd<20>;
	// demoted variable
	.shared .align 4 .b8 _ZZ27brent_kung_inclusive_kernelPfS_S_mE4sram[8192];
	ld.param.u64 	%rd10, [_Z27brent_kung_inclusive_kernelPfS_S_m_param_0];
	ld.param.u64 	%rd7, [_Z27brent_kung_inclusive_kernelPfS_S_m_param_1];
	ld.param.u64 	%rd8, [_Z27brent_kung_inclusive_kernelPfS_S_m_param_2];
	ld.param.u64 	%rd9, [_Z27brent_kung_inclusive_kernelPfS_S_m_param_3];
	cvta.to.global.u64 	%rd11, %rd10;
	mov.u32 	%r1, %ctaid.x;
	mov.u32 	%r5, %ntid.x;
	mul.lo.s32 	%r6, %r5, %r1;
	shl.b32 	%r7, %r6, 1;
	cvt.u64.u32 	%rd12, %r7;
	mov.u32 	%r8, %tid.x;
	cvt.u64.u32 	%rd1, %r8;
	add.s64 	%rd2, %rd12, %rd1;
	setp.ge.u64 	%p1, %rd2, %rd9;
	shl.b64 	%rd13, %rd2, 2;
	add.s64 	%rd3, %rd11, %rd13;
	shl.b32 	%r9, %r8, 2;
	mov.u32 	%r10, _ZZ27brent_kung_inclusive_kernelPfS_S_mE4sram;
	add.s32 	%r2, %r10, %r9;
	@%p1 bra 	$L__BB0_2;
	ld.global.f32 	%f1, [%rd3];
	st.shared.f32 	[%r2], %f1;
	bra.uni 	$L__BB0_3;
$L__BB0_2:
	mov.b32 	%r11, 0;
	st.shared.u32 	[%r2], %r11;
$L__BB0_3:
	add.s64 	%rd4, %rd2, 1024;
	setp.ge.u64 	%p2, %rd4, %rd9;
	@%p2 bra 	$L__BB0_5;
	ld.global.f32 	%f2, [%rd3+4096];
	st.shared.f32 	[%r2+4096], %f2;
	bra.uni 	$L__BB0_6;
$L__BB0_5:
	mov.b32 	%r12, 0;
	st.shared.u32 	[%r2+4096], %r12;
$L__BB0_6:
	cvt.u32.u64 	%r13, %rd1;
	bar.sync 	0;
	shl.b64 	%rd14, %rd1, 1;
	add.s64 	%rd5, %rd14, 2;
	cvt.u32.u64 	%r14, %rd14;
	shl.b32 	%r15, %r14, 2;
	add.s32 	%r3, %r10, %r15;
	ld.shared.f32 	%f3, [%r3];
	ld.shared.f32 	%f4, [%r3+4];
	add.f32 	%f5, %f3, %f4;
	st.shared.f32 	[%r3+4], %f5;
	bar.sync 	0;
	setp.gt.u32 	%p3, %r13, 511;
	@%p3 bra 	$L__BB0_8;
	cvt.u32.u64 	%r17, %rd5;
	shl.b32 	%r18, %r17, 3;
	add.s32 	%r20, %r10, %r18;
	ld.shared.f32 	%f6, [%r20+-12];
	ld.shared.f32 	%f7, [%r20+-4];
	add.f32 	%f8, %f6, %f7;
	st.shared.f32 	[%r20+-4], %f8;
$L__BB0_8:
	bar.sync 	0;
	setp.gt.u32 	%p4, %r13, 255;
	@%p4 bra 	$L__BB0_10;
	cvt.u32.u64 	%r22, %rd5;
	shl.b32 	%r23, %r22, 4;
	add.s32 	%r25, %r10, %r23;
	ld.shared.f32 	%f9, [%r25+-20];
	ld.shared.f32 	%f10, [%r25+-4];
	add.f32 	%f11, %f9, %f10;
	st.shared.f32 	[%r25+-4], %f11;
$L__BB0_10:
	bar.sync 	0;
	setp.gt.u32 	%p5, %r13, 127;
	@%p5 bra 	$L__BB0_12;
	cvt.u32.u64 	%r27, %rd5;
	shl.b32 	%r28, %r27, 5;
	add.s32 	%r30, %r10, %r28;
	ld.shared.f32 	%f12, [%r30+-36];
	ld.shared.f32 	%f13, [%r30+-4];
	add.f32 	%f14, %f12, %f13;
	st.shared.f32 	[%r30+-4], %f14;
$L__BB0_12:
	bar.sync 	0;
	setp.gt.u32 	%p6, %r13, 63;
	@%p6 bra 	$L__BB0_14;
	cvt.u32.u64 	%r32, %rd5;
	shl.b32 	%r33, %r32, 6;
	add.s32 	%r35, %r10, %r33;
	ld.shared.f32 	%f15, [%r35+-68];
	ld.shared.f32 	%f16, [%r35+-4];
	add.f32 	%f17, %f15, %f16;
	st.shared.f32 	[%r35+-4], %f17;
$L__BB0_14:
	bar.sync 	0;
	setp.gt.u32 	%p7, %r13, 31;
	@%p7 bra 	$L__BB0_16;
	cvt.u32.u64 	%r37, %rd5;
	shl.b32 	%r38, %r37, 7;
	add.s32 	%r40, %r10, %r38;
	ld.shared.f32 	%f18, [%r40+-132];
	ld.shared.f32 	%f19, [%r40+-4];
	add.f32 	%f20, %f18, %f19;
	st.shared.f32 	[%r40+-4], %f20;
$L__BB0_16:
	bar.sync 	0;
	setp.gt.u32 	%p8, %r13, 15;
	@%p8 bra 	$L__BB0_18;
	cvt.u32.u64 	%r42, %rd5;
	shl.b32 	%r43, %r42, 8;
	add.s32 	%r45, %r10, %r43;
	ld.shared.f32 	%f21, [%r45+-260];
	ld.shared.f32 	%f22, [%r45+-4];
	add.f32 	%f23, %f21, %f22;
	st.shared.f32 	[%r45+-4], %f23;
$L__BB0_18:
	bar.sync 	0;
	setp.gt.u32 	%p9, %r13, 7;
	@%p9 bra 	$L__BB0_20;
	cvt.u32.u64 	%r47, %rd5;
	shl.b32 	%r48, %r47, 9;
	add.s32 	%r50, %r10, %r48;
	ld.shared.f32 	%f24, [%r50+-516];
	ld.shared.f32 	%f25, [%r50+-4];
	add.f32 	%f26, %f24, %f25;
	st.shared.f32 	[%r50+-4], %f26;
$L__BB0_20:
	bar.sync 	0;
	setp.gt.u32 	%p10, %r13, 3;
	@%p10 bra 	$L__BB0_22;
	cvt.u32.u64 	%r52, %rd5;
	shl.b32 	%r53, %r52, 10;
	add.s32 	%r55, %r10, %r53;
	ld.shared.f32 	%f27, [%r55+-1028];
	ld.shared.f32 	%f28, [%r55+-4];
	add.f32 	%f29, %f27, %f28;
	st.shared.f32 	[%r55+-4], %f29;
$L__BB0_22:
	bar.sync 	0;
	setp.gt.u32 	%p11, %r13, 1;
	@%p11 bra 	$L__BB0_24;
	cvt.u32.u64 	%r57, %rd5;
	shl.b32 	%r58, %r57, 11;
	add.s32 	%r60, %r10, %r58;
	ld.shared.f32 	%f30, [%r60+-2052];
	ld.shared.f32 	%f31, [%r60+-4];
	add.f32 	%f32, %f30, %f31;
	st.shared.f32 	[%r60+-4], %f32;
$L__BB0_24:
	bar.sync 	0;
	setp.ne.s32 	%p12, %r13, 0;
	@%p12 bra 	$L__BB0_26;
	ld.shared.f32 	%f33, [_ZZ27brent_kung_inclusive_kernelPfS_S_mE4sram+4092];
	ld.shared.f32 	%f34, [_ZZ27brent_kung_inclusive_kernelPfS_S_mE4sram+8188];
	add.f32 	%f35, %f33, %f34;
	st.shared.f32 	[_ZZ27brent_kung_inclusive_kernelPfS_S_mE4sram+8188], %f35;
$L__BB0_26:
	setp.ne.s32 	%p13, %r13, 0;
	bar.sync 	0;
	@%p13 bra 	$L__BB0_28;
	ld.shared.f32 	%f36, [_ZZ27brent_kung_inclusive_kernelPfS_S_mE4sram+4092];
	ld.shared.f32 	%f37, [_ZZ27brent_kung_inclusive_kernelPfS_S_mE4sram+6140];
	add.f32 	%f38, %f36, %f37;
	st.shared.f32 	[_ZZ27brent_kung_inclusive_kernelPfS_S_mE4sram+6140], %f38;
$L__BB0_28:
	bar.sync 	0;
	setp.gt.u32 	%p14, %r13, 2;
	@%p14 bra 	$L__BB0_30;
	cvt.u32.u64 	%r64, %rd5;
	shl.b32 	%r65, %r64, 10;
	add.s32 	%r67, %r10, %r65;
	ld.shared.f32 	%f39, [%r67+-4];
	ld.shared.f32 	%f40, [%r67+1020];
	add.f32 	%f41, %f39, %f40;
	st.shared.f32 	[%r67+1020], %f41;
$L__BB0_30:
	bar.sync 	0;
	setp.gt.u32 	%p15, %r13, 6;
	@%p15 bra 	$L__BB0_32;
	cvt.u32.u64 	%r69, %rd5;
	shl.b32 	%r70, %r69, 9;
	add.s32 	%r72, %r10, %r70;
	ld.shared.f32 	%f42, [%r72+-4];
	ld.shared.f32 	%f43, [%r72+508];
	add.f32 	%f44, %f42, %f43;
	st.shared.f32 	[%r72+508], %f44;
$L__BB0_32:
	bar.sync 	0;
	setp.gt.u32 	%p16, %r13, 14;
	@%p16 bra 	$L__BB0_34;
	cvt.u32.u64 	%r74, %rd5;
	shl.b32 	%r75, %r74, 8;
	add.s32 	%r77, %r10, %r75;
	ld.shared.f32 	%f45, [%r77+-4];
	ld.shared.f32 	%f46, [%r77+252];
	add.f32 	%f47, %f45, %f46;
	st.shared.f32 	[%r77+252], %f47;
$L__BB0_34:
	bar.sync 	0;
	setp.gt.u32 	%p17, %r13, 30;
	@%p17 bra 	$L__BB0_36;
	cvt.u32.u64 	%r79, %rd5;
	shl.b32 	%r80, %r79, 7;
	add.s32 	%r82, %r10, %r80;
	ld.shared.f32 	%f48, [%r82+-4];
	ld.shared.f32 	%f49, [%r82+124];
	add.f32 	%f50, %f48, %f49;
	st.shared.f32 	[%r82+124], %f50;
$L__BB0_36:
	bar.sync 	0;
	setp.gt.u32 	%p18, %r13, 62;
	@%p18 bra 	$L__BB0_38;
	cvt.u32.u64 	%r84, %rd5;
	shl.b32 	%r85, %r84, 6;
	add.s32 	%r87, %r10, %r85;
	ld.shared.f32 	%f51, [%r87+-4];
	ld.shared.f32 	%f52, [%r87+60];
	add.f32 	%f53, %f51, %f52;
	st.shared.f32 	[%r87+60], %f53;
$L__BB0_38:
	bar.sync 	0;
	setp.gt.u32 	%p19, %r13, 126;
	@%p19 bra 	$L__BB0_40;
	cvt.u32.u64 	%r89, %rd5;
	shl.b32 	%r90, %r89, 5;
	add.s32 	%r92, %r10, %r90;
	ld.shared.f32 	%f54, [%r92+-4];
	ld.shared.f32 	%f55, [%r92+28];
	add.f32 	%f56, %f54, %f55;
	st.shared.f32 	[%r92+28], %f56;
$L__BB0_40:
	bar.sync 	0;
	setp.gt.u32 	%p20, %r13, 254;
	@%p20 bra 	$L__BB0_42;
	cvt.u32.u64 	%r94, %rd5;
	shl.b32 	%r95, %r94, 4;
	add.s32 	%r97, %r10, %r95;
	ld.shared.f32 	%f57, [%r97+-4];
	ld.shared.f32 	%f58, [%r97+12];
	add.f32 	%f59, %f57, %f58;
	st.shared.f32 	[%r97+12], %f59;
$L__BB0_42:
	bar.sync 	0;
	setp.gt.u32 	%p21, %r13, 510;
	@%p21 bra 	$L__BB0_44;
	cvt.u32.u64 	%r99, %rd5;
	shl.b32 	%r100, %r99, 3;
	add.s32 	%r102, %r10, %r100;
	ld.shared.f32 	%f60, [%r102+-4];
	ld.shared.f32 	%f61, [%r102+4];
	add.f32 	%f62, %f60, %f61;
	st.shared.f32 	[%r102+4], %f62;
$L__BB0_44:
	bar.sync 	0;
	setp.eq.s32 	%p22, %r13, 1023;
	@%p22 bra 	$L__BB0_46;
	ld.shared.f32 	%f63, [%r3+4];
	ld.shared.f32 	%f64, [%r3+8];
	add.f32 	%f65, %f63, %f64;
	st.shared.f32 	[%r3+8], %f65;
$L__BB0_46:
	setp.ge.u64 	%p23, %rd2, %rd9;
	bar.sync 	0;
	cvta.to.global.u64 	%rd15, %rd7;
	add.s64 	%rd6, %rd15, %rd13;
	@%p23 bra 	$L__BB0_48;
	ld.shared.f32 	%f66, [%r2];
	st.global.f32 	[%rd6], %f66;
$L__BB0_48:
	setp.ge.u64 	%p24, %rd4, %rd9;
	@%p24 bra 	$L__BB0_50;
	ld.shared.f32 	%f67, [%r2+4096];
	st.global.f32 	[%rd6+4096], %f67;
$L__BB0_50:
	setp.ne.s32 	%p25, %r13, 1023;
	@%p25 bra 	$L__BB0_52;
	ld.shared.f32 	%f68, [_ZZ27brent_kung_inclusive_kernelPfS_S_mE4sram+8188];
	cvta.to.global.u64 	%rd17, %rd8;
	mul.wide.u32 	%rd18, %r1, 4;
	add.s64 	%rd19, %rd17, %rd18;
	st.global.f32 	[%rd19], %f68;
$L__BB0_52:
	ret;

}
	// .globl	_Z27brent_kung_exclusive_kernelPfS_S_m
.visible .entry _Z27brent_kung_exclusive_kernelPfS_S_m(
	.param .u64 .ptr .align 1 _Z27brent_kung_exclusive_kernelPfS_S_m_param_0,
	.param .u64 .ptr .align 1 _Z27brent_kung_exclusive_kernelPfS_S_m_param_1,
	.param .u64 .ptr .align 1 _Z27brent_kung_exclusive_kernelPfS_S_m_param_2,
	.param .u64 _Z27brent_kung_exclusive_kernelPfS_S_m_param_3
)
{
	.reg .pred 	%p<28>;
	.reg .b32 	%r<103>;
	.reg .b32 	%f<71>;
	.reg .b64 	%rd<26>;
	// demoted variable
	.shared .align 4 .b8 _ZZ27brent_kung_exclusive_kernelPfS_S_mE4sram[8192];
	ld.param.u64 	%rd11, [_Z27brent_kung_exclusive_kernelPfS_S_m_param_0];
	ld.param.u64 	%rd8, [_Z27brent_kung_exclusive_kernelPfS_S_m_param_1];
	ld.param.u64 	%rd9, [_Z27brent_kung_exclusive_kernelPfS_S_m_param_2];
	ld.param.u64 	%rd12, [_Z27brent_kung_exclusive_kernelPfS_S_m_param_3];
	cvta.to.global.u64 	%rd1, %rd11;
	mov.u32 	%r1, %ctaid.x;
	mov.u32 	%r5, %ntid.x;
	mul.lo.s32 	%r6, %r5, %r1;
	shl.b32 	%r7, %r6, 1;
	cvt.u64.u32 	%rd13, %r7;
	mov.u32 	%r8, %tid.x;
	cvt.u64.u32 	%rd2, %r8;
	setp.eq.s32 	%p1, %r8, 0;
	add.s64 	%rd14, %rd13, %rd2;
	setp.ge.u64 	%p2, %rd14, %rd12;
	shl.b64 	%rd15, %rd14, 2;
	add.s64 	%rd4, %rd1, %rd15;
	shl.b32 	%r9, %r8, 2;
	mov.u32 	%r10, _ZZ27brent_kung_exclusive_kernelPfS_S_mE4sram;
	add.s32 	%r2, %r10, %r9;
	or.pred  	%p3, %p1, %p2;
	@%p3 bra 	$L__BB1_2;
	ld.global.f32 	%f1, [%rd4+-4];
	st.shared.f32 	[%r2], %f1;
	bra.uni 	$L__BB1_3;
$L__BB1_2:
	mov.b32 	%r11, 0;
	st.shared.u32 	[%r2], %r11;
$L__BB1_3:
	add.s64 	%rd5, %rd14, 1024;
	setp.ge.u64 	%p4, %rd5, %rd12;
	@%p4 bra 	$L__BB1_5;
	ld.global.f32 	%f2, [%rd4+4092];
	st.shared.f32 	[%r2+4096], %f2;
	bra.uni 	$L__BB1_6;
$L__BB1_5:
	mov.b32 	%r12, 0;
	st.shared.u32 	[%r2+4096], %r12;
$L__BB1_6:
	cvt.u32.u64 	%r13, %rd2;
	bar.sync 	0;
	shl.b64 	%rd16, %rd2, 1;
	add.s64 	%rd6, %rd16, 2;
	cvt.u32.u64 	%r14, %rd16;
	shl.b32 	%r15, %r14, 2;
	add.s32 	%r3, %r10, %r15;
	ld.shared.f32 	%f3, [%r3];
	ld.shared.f32 	%f4, [%r3+4];
	add.f32 	%f5, %f3, %f4;
	st.shared.f32 	[%r3+4], %f5;
	bar.sync 	0;
	setp.gt.u32 	%p5, %r13, 511;
	@%p5 bra 	$L__BB1_8;
	cvt.u32.u64 	%r17, %rd6;
	shl.b32 	%r18, %r17, 3;
	add.s32 	%r20, %r10, %r18;
	ld.shared.f32 	%f6, [%r20+-12];
	ld.shared.f32 	%f7, [%r20+-4];
	add.f32 	%f8, %f6, %f7;
	st.shared.f32 	[%r20+-4], %f8;
$L__BB1_8:
	bar.sync 	0;
	setp.gt.u32 	%p6, %r13, 255;
	@%p6 bra 	$L__BB1_10;
	cvt.u32.u64 	%r22, %rd6;
	shl.b32 	%r23, %r22, 4;
	add.s32 	%r25, %r10, %r23;
	ld.shared.f32 	%f9, [%r25+-20];
	ld.shared.f32 	%f10, [%r25+-4];
	add.f32 	%f11, %f9, %f10;
	st.shared.f32 	[%r25+-4], %f11;
$L__BB1_10:
	bar.sync 	0;
	setp.gt.u32 	%p7, %r13, 127;
	@%p7 bra 	$L__BB1_12;
	cvt.u32.u64 	%r27, %rd6;
	shl.b32 	%r28, %r27, 5;
	add.s32 	%r30, %r10, %r28;
	ld.shared.f32 	%f12, [%r30+-36];
	ld.shared.f32 	%f13, [%r30+-4];
	add.f32 	%f14, %f12, %f13;
	st.shared.f32 	[%r30+-4], %f14;
$L__BB1_12:
	bar.sync 	0;
	setp.gt.u32 	%p8, %r13, 63;
	@%p8 bra 	$L__BB1_14;
	cvt.u32.u64 	%r32, %rd6;
	shl.b32 	%r33, %r32, 6;
	add.s32 	%r35, %r10, %r33;
	ld.shared.f32 	%f15, [%r35+-68];
	ld.shared.f32 	%f16, [%r35+-4];
	add.f32 	%f17, %f15, %f16;
	st.shared.f32 	[%r35+-4], %f17;
$L__BB1_14:
	bar.sync 	0;
	setp.gt.u32 	%p9, %r13, 31;
	@%p9 bra 	$L__BB1_16;
	cvt.u32.u64 	%r37, %rd6;
	shl.b32 	%r38, %r37, 7;
	add.s32 	%r40, %r10, %r38;
	ld.shared.f32 	%f18, [%r40+-132];
	ld.shared.f32 	%f19, [%r40+-4];
	add.f32 	%f20, %f18, %f19;
	st.shared.f32 	[%r40+-4], %f20;
$L__BB1_16:
	bar.sync 	0;
	setp.gt.u32 	%p10, %r13, 15;
	@%p10 bra 	$L__BB1_18;
	cvt.u32.u64 	%r42, %rd6;
	shl.b32 	%r43, %r42, 8;
	add.s32 	%r45, %r10, %r43;
	ld.shared.f32 	%f21, [%r45+-260];
	ld.shared.f32 	%f22, [%r45+-4];
	add.f32 	%f23, %f21, %f22;
	st.shared.f32 	[%r45+-4], %f23;
$L__BB1_18:
	bar.sync 	0;
	setp.gt.u32 	%p11, %r13, 7;
	@%p11 bra 	$L__BB1_20;
	cvt.u32.u64 	%r47, %rd6;
	shl.b32 	%r48, %r47, 9;
	add.s32 	%r50, %r10, %r48;
	ld.shared.f32 	%f24, [%r50+-516];
	ld.shared.f32 	%f25, [%r50+-4];
	add.f32 	%f26, %f24, %f25;
	st.shared.f32 	[%r50+-4], %f26;
$L__BB1_20:
	bar.sync 	0;
	setp.gt.u32 	%p12, %r13, 3;
	@%p12 bra 	$L__BB1_22;
	cvt.u32.u64 	%r52, %rd6;
	shl.b32 	%r53, %r52, 10;
	add.s32 	%r55, %r10, %r53;
	ld.shared.f32 	%f27, [%r55+-1028];
	ld.shared.f32 	%f28, [%r55+-4];
	add.f32 	%f29, %f27, %f28;
	st.shared.f32 	[%r55+-4], %f29;
$L__BB1_22:
	bar.sync 	0;
	setp.gt.u32 	%p13, %r13, 1;
	@%p13 bra 	$L__BB1_24;
	cvt.u32.u64 	%r57, %rd6;
	shl.b32 	%r58, %r57, 11;
	add.s32 	%r60, %r10, %r58;
	ld.shared.f32 	%f30, [%r60+-2052];
	ld.shared.f32 	%f31, [%r60+-4];
	add.f32 	%f32, %f30, %f31;
	st.shared.f32 	[%r60+-4], %f32;
$L__BB1_24:
	bar.sync 	0;
	setp.ne.s32 	%p14, %r13, 0;
	@%p14 bra 	$L__BB1_26;
	ld.shared.f32 	%f33, [_ZZ27brent_kung_exclusive_kernelPfS_S_mE4sram+4092];
	ld.shared.f32 	%f34, [_ZZ27brent_kung_exclusive_kernelPfS_S_mE4sram+8188];
	add.f32 	%f35, %f33, %f34;
	st.shared.f32 	[_ZZ27brent_kung_exclusive_kernelPfS_S_mE4sram+8188], %f35;
$L__BB1_26:
	setp.ne.s32 	%p15, %r13, 0;
	bar.sync 	0;
	@%p15 bra 	$L__BB1_28;
	ld.shared.f32 	%f36, [_ZZ27brent_kung_exclusive_kernelPfS_S_mE4sram+4092];
	ld.shared.f32 	%f37, [_ZZ27brent_kung_exclusive_kernelPfS_S_mE4sram+6140];
	add.f32 	%f38, %f36, %f37;
	st.shared.f32 	[_ZZ27brent_kung_exclusive_kernelPfS_S_mE4sram+6140], %f38;
$L__BB1_28:
	bar.sync 	0;
	setp.gt.u32 	%p16, %r13, 2;
	@%p16 bra 	$L__BB1_30;
	cvt.u32.u64 	%r64, %rd6;
	shl.b32 	%r65, %r64, 10;
	add.s32 	%r67, %r10, %r65;
	ld.shared.f32 	%f39, [%r67+-4];
	ld.shared.f32 	%f40, [%r67+1020];
	add.f32 	%f41, %f39, %f40;
	st.shared.f32 	[%r67+1020], %f41;
$L__BB1_30:
	bar.sync 	0;
	setp.gt.u32 	%p17, %r13, 6;
	@%p17 bra 	$L__BB1_32;
	cvt.u32.u64 	%r69, %rd6;
	shl.b32 	%r70, %r69, 9;
	add.s32 	%r72, %r10, %r70;
	ld.shared.f32 	%f42, [%r72+-4];
	ld.shared.f32 	%f43, [%r72+508];
	add.f32 	%f44, %f42, %f43;
	st.shared.f32 	[%r72+508], %f44;
$L__BB1_32:
	bar.sync 	0;
	setp.gt.u32 	%p18, %r13, 14;
	@%p18 bra 	$L__BB1_34;
	cvt.u32.u64 	%r74, %rd6;
	shl.b32 	%r75, %r74, 8;
	add.s32 	%r77, %r10, %r75;
	ld.shared.f32 	%f45, [%r77+-4];
	ld.shared.f32 	%f46, [%r77+252];
	add.f32 	%f47, %f45, %f46;
	st.shared.f32 	[%r77+252], %f47;
$L__BB1_34:
	bar.sync 	0;
	setp.gt.u32 	%p19, %r13, 30;
	@%p19 bra 	$L__BB1_36;
	cvt.u32.u64 	%r79, %rd6;
	shl.b32 	%r80, %r79, 7;
	add.s32 	%r82, %r10, %r80;
	ld.shared.f32 	%f48, [%r82+-4];
	ld.shared.f32 	%f49, [%r82+124];
	add.f32 	%f50, %f48, %f49;
	st.shared.f32 	[%r82+124], %f50;
$L__BB1_36:
	bar.sync 	0;
	setp.gt.u32 	%p20, %r13, 62;
	@%p20 bra 	$L__BB1_38;
	cvt.u32.u64 	%r84, %rd6;
	shl.b32 	%r85, %r84, 6;
	add.s32 	%r87, %r10, %r85;
	ld.shared.f32 	%f51, [%r87+-4];
	ld.shared.f32 	%f52, [%r87+60];
	add.f32 	%f53, %f51, %f52;
	st.shared.f32 	[%r87+60], %f53;
$L__BB1_38:
	bar.sync 	0;
	setp.gt.u32 	%p21, %r13, 126;
	@%p21 bra 	$L__BB1_40;
	cvt.u32.u64 	%r89, %rd6;
	shl.b32 	%r90, %r89, 5;
	add.s32 	%r92, %r10, %r90;
	ld.shared.f32 	%f54, [%r92+-4];
	ld.shared.f32 	%f55, [%r92+28];
	add.f32 	%f56, %f54, %f55;
	st.shared.f32 	[%r92+28], %f56;
$L__BB1_40:
	bar.sync 	0;
	setp.gt.u32 	%p22, %r13, 254;
	@%p22 bra 	$L__BB1_42;
	cvt.u32.u64 	%r94, %rd6;
	shl.b32 	%r95, %r94, 4;
	add.s32 	%r97, %r10, %r95;
	ld.shared.f32 	%f57, [%r97+-4];
	ld.shared.f32 	%f58, [%r97+12];
	add.f32 	%f59, %f57, %f58;
	st.shared.f32 	[%r97+12], %f59;
$L__BB1_42:
	bar.sync 	0;
	setp.gt.u32 	%p23, %r13, 510;
	@%p23 bra 	$L__BB1_44;
	cvt.u32.u64 	%r99, %rd6;
	shl.b32 	%r100, %r99, 3;
	add.s32 	%r102, %r10, %r100;
	ld.shared.f32 	%f60, [%r102+-4];
	ld.shared.f32 	%f61, [%r102+4];
	add.f32 	%f62, %f60, %f61;
	st.shared.f32 	[%r102+4], %f62;
$L__BB1_44:
	bar.sync 	0;
	setp.eq.s32 	%p24, %r13, 1023;
	@%p24 bra 	$L__BB1_46;
	ld.shared.f32 	%f63, [%r3+4];
	ld.shared.f32 	%f64, [%r3+8];
	add.f32 	%f65, %f63, %f64;
	st.shared.f32 	[%r3+8], %f65;
$L__BB1_46:
	setp.ge.u64 	%p25, %rd14, %rd12;
	bar.sync 	0;
	cvta.to.global.u64 	%rd17, %rd8;
	add.s64 	%rd7, %rd17, %rd15;
	@%p25 bra 	$L__BB1_48;
	ld.shared.f32 	%f66, [%r2];
	st.global.f32 	[%rd7], %f66;
$L__BB1_48:
	setp.ge.u64 	%p26, %rd5, %rd12;
	@%p26 bra 	$L__BB1_50;
	ld.shared.f32 	%f67, [%r2+4096];
	st.global.f32 	[%rd7+4096], %f67;
$L__BB1_50:
	setp.ne.s32 	%p27, %r13, 1023;
	@%p27 bra 	$L__BB1_52;
	add.s64 	%rd19, %rd12, -1;
	min.u64 	%rd20, %rd19, %rd5;
	shl.b64 	%rd21, %rd20, 2;
	add.s64 	%rd22, %rd1, %rd21;
	ld.global.f32 	%f68, [%rd22];
	ld.shared.f32 	%f69, [_ZZ27brent_kung_exclusive_kernelPfS_S_mE4sram+8188];
	add.f32 	%f70, %f68, %f69;
	cvta.to.global.u64 	%rd23, %rd9;
	mul.wide.u32 	%rd24, %r1, 4;
	add.s64 	%rd25, %rd23, %rd24;
	st.global.f32 	[%rd25], %f70;
$L__BB1_52:
	ret;

}
	// .globl	_Z20add_inclusive_kernelPfS_m
.visible .entry _Z20add_inclusive_kernelPfS_m(
	.param .u64 .ptr .align 1 _Z20add_inclusive_kernelPfS_m_param_0,
	.param .u64 .ptr .align 1 _Z20add_inclusive_kernelPfS_m_param_1,
	.param .u64 _Z20add_inclusive_kernelPfS_m_param_2
)
{
	.reg .pred 	%p<4>;
	.reg .b32 	%r<7>;
	.reg .b32 	%f<7>;
	.reg .b64 	%rd<14>;

	ld.param.u64 	%rd4, [_Z20add_inclusive_kernelPfS_m_param_0];
	ld.param.u64 	%rd5, [_Z20add_inclusive_kernelPfS_m_param_1];
	ld.param.u64 	%rd6, [_Z20add_inclusive_kernelPfS_m_param_2];
	mov.u32 	%r1, %ctaid.x;
	setp.eq.s32 	%p1, %r1, 0;
	@%p1 bra 	$L__BB2_5;
	mov.u32 	%r2, %tid.x;
	cvt.u64.u32 	%rd7, %r2;
	mov.u32 	%r3, %ntid.x;
	mul.lo.s32 	%r4, %r3, %r1;
	shl.b32 	%r5, %r4, 1;
	cvt.u64.u32 	%rd8, %r5;
	cvta.to.global.u64 	%rd9, %rd5;
	cvta.to.global.u64 	%rd10, %rd4;
	add.s64 	%rd1, %rd8, %rd7;
	setp.ge.u64 	%p2, %rd1, %rd6;
	add.s32 	%r6, %r1, -1;
	mul.wide.u32 	%rd11, %r6, 4;
	add.s64 	%rd2, %rd9, %rd11;
	shl.b64 	%rd12, %rd1, 2;
	add.s64 	%rd3, %rd10, %rd12;
	@%p2 bra 	$L__BB2_3;
	ld.global.f32 	%f1, [%rd2];
	ld.global.f32 	%f2, [%rd3];
	add.f32 	%f3, %f1, %f2;
	st.global.f32 	[%rd3], %f3;
$L__BB2_3:
	add.s64 	%rd13, %rd1, 1024;
	setp.ge.u64 	%p3, %rd13, %rd6;
	@%p3 bra 	$L__BB2_5;
	ld.global.f32 	%f4, [%rd2];
	ld.global.f32 	%f5, [%rd3+4096];
	add.f32 	%f6, %f4, %f5;
	st.global.f32 	[%rd3+4096], %f6;
$L__BB2_5:
	ret;

}
	// .globl	_Z20add_exclusive_kernelPfS_m
.visible .entry _Z20add_exclusive_kernelPfS_m(
	.param .u64 .ptr .align 1 _Z20add_exclusive_kernelPfS_m_param_0,
	.param .u64 .ptr .align 1 _Z20add_exclusive_kernelPfS_m_param_1,
	.param .u64 _Z20add_exclusive_kernelPfS_m_param_2
)
{
	.reg .pred 	%p<4>;
	.reg .b32 	%r<6>;
	.reg .b32 	%f<7>;
	.reg .b64 	%rd<14>;

	ld.param.u64 	%rd4, [_Z20add_exclusive_kernelPfS_m_param_0];
	ld.param.u64 	%rd5, [_Z20add_exclusive_kernelPfS_m_param_1];
	ld.param.u64 	%rd6, [_Z20add_exclusive_kernelPfS_m_param_2];
	mov.u32 	%r1, %ctaid.x;
	setp.eq.s32 	%p1, %r1, 0;
	@%p1 bra 	$L__BB3_5;
	mov.u32 	%r2, %tid.x;
	cvt.u64.u32 	%rd7, %r2;
	mov.u32 	%r3, %ntid.x;
	mul.lo.s32 	%r4, %r3, %r1;
	shl.b32 	%r5, %r4, 1;
	cvt.u64.u32 	%rd8, %r5;
	cvta.to.global.u64 	%rd9, %rd5;
	cvta.to.global.u64 	%rd10, %rd4;
	add.s64 	%rd1, %rd8, %rd7;
	setp.ge.u64 	%p2, %rd1, %rd6;
	mul.wide.u32 	%rd11, %r1, 4;
	add.s64 	%rd2, %rd9, %rd11;
	shl.b64 	%rd12, %rd1, 2;
	add.s64 	%rd3, %rd10, %rd12;
	@%p2 bra 	$L__BB3_3;
	ld.global.f32 	%f1, [%rd2];
	ld.global.f32 	%f2, [%rd3];
	add.f32 	%f3, %f1, %f2;
	st.global.f32 	[%rd3], %f3;
$L__BB3_3:
	add.s64 	%rd13, %rd1, 1024;
	setp.ge.u64 	%p3, %rd13, %rd6;
	@%p3 bra 	$L__BB3_5;
	ld.global.f32 	%f4, [%rd2];
	ld.global.f32 	%f5, [%rd3+4096];
	add.f32 	%f6, %f4, %f5;
	st.global.f32 	[%rd3+4096], %f6;
$L__BB3_5:
	ret;

}


// ===== COMPILED SASS (sm_100) =====

	.target	sm_100

	.elftype	@"ET_EXEC"


//--------------------- .note.nv.tkinfo           --------------------------
	.section	.note.nv.tkinfo,"",@"SHT_NOTE"
	.sectionflags	@"SHF_NOTE_NV_TKINFO"
	.tkinfo
        /*0018*/ 	.word	0x00000002
        /*0030*/ 	.string	""
        /*0030*/ 	.string	"ptxas"
        /*0030*/ 	.string	"Cuda compilation tools, release 13.0, V13.0.88"
        /*0030*/ 	.string	"Build cuda_13.0.r13.0/compiler.36424714_0"
        /*0030*/ 	.string	"-arch sm_100 -m 64 "



//--------------------- .note.nv.cuinfo           --------------------------
	.section	.note.nv.cuinfo,"",@"SHT_NOTE"
	.sectionflags	@"SHF_NOTE_NV_CUINFO"
        /*0018*/ 	.short	0x0002
        /*001a*/ 	.short	0x0064
        /*001c*/ 	.short	0x0082
	.zero		2


//--------------------- .nv.info                  --------------------------
	.section	.nv.info,"",@"SHT_CUDA_INFO"
	.align	4


	//----- nvinfo : EIATTR_REGCOUNT
	.align		4
        /*0000*/ 	.byte	0x04, 0x2f
        /*0002*/ 	.short	(.L_1 - .L_0)
	.align		4
.L_0:
        /*0004*/ 	.word	index@(_Z27brent_kung_inclusive_kernelPfS_S_m)
        /*0008*/ 	.word	0x00000012


	//----- nvinfo : EIATTR_FRAME_SIZE
	.align		4
.L_1:
        /*000c*/ 	.byte	0x04, 0x11
        /*000e*/ 	.short	(.L_3 - .L_2)
	.align		4
.L_2:
        /*0010*/ 	.word	index@(_Z27brent_kung_inclusive_kernelPfS_S_m)
        /*0014*/ 	.word	0x00000000


	//----- nvinfo : EIATTR_REGCOUNT
	.align		4
.L_3:
        /*0018*/ 	.byte	0x04, 0x2f
        /*001a*/ 	.short	(.L_5 - .L_4)
	.align		4
.L_4:
        /*001c*/ 	.word	index@(_Z27brent_kung_exclusive_kernelPfS_S_m)
        /*0020*/ 	.word	0x00000016


	//----- nvinfo : EIATTR_FRAME_SIZE
	.align		4
.L_5:
        /*0024*/ 	.byte	0x04, 0x11
        /*0026*/ 	.short	(.L_7 - .L_6)
	.align		4
.L_6:
        /*0028*/ 	.word	index@(_Z27brent_kung_exclusive_kernelPfS_S_m)
        /*002c*/ 	.word	0x00000000


	//----- nvinfo : EIATTR_REGCOUNT
	.align		4
.L_7:
        /*0030*/ 	.byte	0x04, 0x2f
        /*0032*/ 	.short	(.L_9 - .L_8)
	.align		4
.L_8:
        /*0034*/ 	.word	index@(_Z20add_inclusive_kernelPfS_m)
        /*0038*/ 	.word	0x0000000c


	//----- nvinfo : EIATTR_FRAME_SIZE
	.align		4
.L_9:
        /*003c*/ 	.byte	0x04, 0x11
        /*003e*/ 	.short	(.L_11 - .L_10)
	.align		4
.L_10:
        /*0040*/ 	.word	index@(_Z20add_inclusive_kernelPfS_m)
        /*0044*/ 	.word	0x00000000


	//----- nvinfo : EIATTR_REGCOUNT
	.align		4
.L_11:
        /*0048*/ 	.byte	0x04, 0x2f
        /*004a*/ 	.short	(.L_13 - .L_12)
	.align		4
.L_12:
        /*004c*/ 	.word	index@(_Z20add_exclusive_kernelPfS_m)
        /*0050*/ 	.word	0x0000000c


	//----- nvinfo : EIATTR_FRAME_SIZE
	.align		4
.L_13:
        /*0054*/ 	.byte	0x04, 0x11
        /*0056*/ 	.short	(.L_15 - .L_14)
	.align		4
.L_14:
        /*0058*/ 	.word	index@(_Z20add_exclusive_kernelPfS_m)
        /*005c*/ 	.word	0x00000000


	//----- nvinfo : EIATTR_MIN_STACK_SIZE
	.align		4
.L_15:
        /*0060*/ 	.byte	0x04, 0x12
        /*0062*/ 	.short	(.L_17 - .L_16)
	.align		4
.L_16:
        /*0064*/ 	.word	index@(_Z20add_exclusive_kernelPfS_m)
        /*0068*/ 	.word	0x00000000


	//----- nvinfo : EIATTR_MIN_STACK_SIZE
	.align		4
.L_17:
        /*006c*/ 	.byte	0x04, 0x12
        /*006e*/ 	.short	(.L_19 - .L_18)
	.align		4
.L_18:
        /*0070*/ 	.word	index@(_Z20add_inclusive_kernelPfS_m)
        /*0074*/ 	.word	0x00000000


	//----- nvinfo : EIATTR_MIN_STACK_SIZE
	.align		4
.L_19:
        /*0078*/ 	.byte	0x04, 0x12
        /*007a*/ 	.short	(.L_21 - .L_20)
	.align		4
.L_20:
        /*007c*/ 	.word	index@(_Z27brent_kung_exclusive_kernelPfS_S_m)
        /*0080*/ 	.word	0x00000000


	//----- nvinfo : EIATTR_MIN_STACK_SIZE
	.align		4
.L_21:
        /*0084*/ 	.byte	0x04, 0x12
        /*0086*/ 	.short	(.L_23 - .L_22)
	.align		4
.L_22:
        /*0088*/ 	.word	index@(_Z27brent_kung_inclusive_kernelPfS_S_m)
        /*008c*/ 	.word	0x00000000
.L_23:


//--------------------- .nv.compat                --------------------------
	.section	.nv.compat,"",@"SHT_CUDA_COMPAT_INFO"
	.align	4
        /*0000*/ 	.byte	0x02, 0x09, 0x00, 0x00, 0x02, 0x02, 0x01, 0x00, 0x02, 0x05, 0x05, 0x00, 0x03, 0x07, 0x01, 0x01
        /*0010*/ 	.byte	0x02, 0x03, 0x00, 0x00, 0x02, 0x06, 0x01, 0x00, 0x04, 0x0b, 0x08, 0x00, 0x09, 0x00, 0x00, 0x00
        /*0020*/ 	.byte	0x00, 0x00, 0x00, 0x00


//--------------------- .nv.info._Z20add_exclusive_kernelPfS_m --------------------------
	.section	.nv.info._Z20add_exclusive_kernelPfS_m,"",@"SHT_CUDA_INFO"
	.sectionflags	@""
	.align	4


	//----- nvinfo : EIATTR_CUDA_API_VERSION
	.align		4
        /*0000*/ 	.byte	0x04, 0x37
        /*0002*/ 	.short	(.L_25 - .L_24)
.L_24:
        /*0004*/ 	.word	0x00000082


	//----- nvinfo : EIATTR_KPARAM_INFO
	.align		4
.L_25:
        /*0008*/ 	.byte	0x04, 0x17
        /*000a*/ 	.short	(.L_27 - .L_26)
.L_26:
        /*000c*/ 	.word	0x00000000
        /*0010*/ 	.short	0x0002
        /*0012*/ 	.short	0x0010
        /*0014*/ 	.byte	0x00, 0xf0, 0x21, 0x00


	//----- nvinfo : EIATTR_KPARAM_INFO
	.align		4
.L_27:
        /*0018*/ 	.byte	0x04, 0x17
        /*001a*/ 	.short	(.L_29 - .L_28)
.L_28:
        /*001c*/ 	.word	0x00000000
        /*0020*/ 	.short	0x0001
        /*0022*/ 	.short	0x0008
        /*0024*/ 	.byte	0x00, 0xf5, 0x21, 0x00


	//----- nvinfo : EIATTR_KPARAM_INFO
	.align		4
.L_29:
        /*0028*/ 	.byte	0x04, 0x17
        /*002a*/ 	.short	(.L_31 - .L_30)
.L_30:
        /*002c*/ 	.word	0x00000000
        /*0030*/ 	.short	0x0000
        /*0032*/ 	.short	0x0000
        /*0034*/ 	.byte	0x00, 0xf5, 0x21, 0x00


	//----- nvinfo : EIATTR_SPARSE_MMA_MASK
	.align		4
.L_31:
        /*0038*/ 	.byte	0x03, 0x50
        /*003a*/ 	.short	0x0000


	//----- nvinfo : EIATTR_MAXREG_COUNT
	.align		4
        /*003c*/ 	.byte	0x03, 0x1b
        /*003e*/ 	.short	0x00ff


	//----- nvinfo : EIATTR_MERCURY_ISA_VERSION
	.align		4
        /*0040*/ 	.byte	0x03, 0x5f
        /*0042*/ 	.short	0x0101


	//----- nvinfo : EIATTR_VRC_CTA_INIT_COUNT
	.align		4
        /*0044*/ 	.byte	0x02, 0x4a
	.zero		1
	.zero		1


	//----- nvinfo : EIATTR_EXIT_INSTR_OFFSETS
	.align		4
        /*0048*/ 	.byte	0x04, 0x1c
        /*004a*/ 	.short	(.L_33 - .L_32)


	//   ....[0]....
.L_32:
        /*004c*/ 	.word	0x00000030


	//   ....[1]....
        /*0050*/ 	.word	0x000001a0


	//   ....[2]....
        /*0054*/ 	.word	0x000001f0


	//----- nvinfo : EIATTR_CBANK_PARAM_SIZE
	.align		4
.L_33:
        /*0058*/ 	.byte	0x03, 0x19
        /*005a*/ 	.short	0x0018


	//----- nvinfo : EIATTR_PARAM_CBANK
	.align		4
        /*005c*/ 	.byte	0x04, 0x0a
        /*005e*/ 	.short	(.L_35 - .L_34)
	.align		4
.L_34:
        /*0060*/ 	.word	index@(.nv.constant0._Z20add_exclusive_kernelPfS_m)
        /*0064*/ 	.short	0x0380
        /*0066*/ 	.short	0x0018


	//----- nvinfo : EIATTR_SW_WAR
	.align		4
.L_35:
        /*0068*/ 	.byte	0x04, 0x36
        /*006a*/ 	.short	(.L_37 - .L_36)
.L_36:
        /*006c*/ 	.word	0x00000008
.L_37:


//--------------------- .nv.info._Z20add_inclusive_kernelPfS_m --------------------------
	.section	.nv.info._Z20add_inclusive_kernelPfS_m,"",@"SHT_CUDA_INFO"
	.sectionflags	@""
	.align	4


	//----- nvinfo : EIATTR_CUDA_API_VERSION
	.align		4
        /*0000*/ 	.byte	0x04, 0x37
        /*0002*/ 	.short	(.L_39 - .L_38)
.L_38:
        /*0004*/ 	.word	0x00000082


	//----- nvinfo : EIATTR_KPARAM_INFO
	.align		4
.L_39:
        /*0008*/ 	.byte	0x04, 0x17
        /*000a*/ 	.short	(.L_41 - .L_40)
.L_40:
        /*000c*/ 	.word	0x00000000
        /*0010*/ 	.short	0x0002
        /*0012*/ 	.short	0x0010
        /*0014*/ 	.byte	0x00, 0xf0, 0x21, 0x00


	//----- nvinfo : EIATTR_KPARAM_INFO
	.align		4
.L_41:
        /*0018*/ 	.byte	0x04, 0x17
        /*001a*/ 	.short	(.L_43 - .L_42)
.L_42:
        /*001c*/ 	.word	0x00000000
        /*0020*/ 	.short	0x0001
        /*0022*/ 	.short	0x0008
        /*0024*/ 	.byte	0x00, 0xf5, 0x21, 0x00


	//----- nvinfo : EIATTR_KPARAM_INFO
	.align		4
.L_43:
        /*0028*/ 	.byte	0x04, 0x17
        /*002a*/ 	.short	(.L_45 - .L_44)
.L_44:
        /*002c*/ 	.word	0x00000000
        /*0030*/ 	.short	0x0000
        /*0032*/ 	.short	0x0000
        /*0034*/ 	.byte	0x00, 0xf5, 0x21, 0x00


	//----- nvinfo : EIATTR_SPARSE_MMA_MASK
	.align		4
.L_45:
        /*0038*/ 	.byte	0x03, 0x50
        /*003a*/ 	.short	0x0000


	//----- nvinfo : EIATTR_MAXREG_COUNT
	.align		4
        /*003c*/ 	.byte	0x03, 0x1b
        /*003e*/ 	.short	0x00ff


	//----- nvinfo : EIATTR_MERCURY_ISA_VERSION
	.align		4
        /*0040*/ 	.byte	0x03, 0x5f
        /*0042*/ 	.short	0x0101


	//----- nvinfo : EIATTR_VRC_CTA_INIT_COUNT
	.align		4
        /*0044*/ 	.byte	0x02, 0x4a
	.zero		1
	.zero		1


	//----- nvinfo : EIATTR_EXIT_INSTR_OFFSETS
	.align		4
        /*0048*/ 	.byte	0x04, 0x1c
        /*004a*/ 	.short	(.L_47 - .L_46)


	//   ....[0]....
.L_46:
        /*004c*/ 	.word	0x00000030


	//   ....[1]....
        /*0050*/ 	.word	0x000001b0


	//   ....[2]....
        /*0054*/ 	.word	0x00000200


	//----- nvinfo : EIATTR_CBANK_PARAM_SIZE
	.align		4
.L_47:
        /*0058*/ 	.byte	0x03, 0x19
        /*005a*/ 	.short	0x0018


	//----- nvinfo : EIATTR_PARAM_CBANK
	.align		4
        /*005c*/ 	.byte	0x04, 0x0a
        /*005e*/ 	.short	(.L_49 - .L_48)
	.align		4
.L_48:
        /*0060*/ 	.word	index@(.nv.constant0._Z20add_inclusive_kernelPfS_m)
        /*0064*/ 	.short	0x0380
        /*0066*/ 	.short	0x0018


	//----- nvinfo : EIATTR_SW_WAR
	.align		4
.L_49:
        /*0068*/ 	.byte	0x04, 0x36
        /*006a*/ 	.short	(.L_51 - .L_50)
.L_50:
        /*006c*/ 	.word	0x00000008
.L_51:


//--------------------- .nv.info._Z27brent_kung_exclusive_kernelPfS_S_m --------------------------
	.section	.nv.info._Z27brent_kung_exclusive_kernelPfS_S_m,"",@"SHT_CUDA_INFO"
	.sectionflags	@""
	.align	4


	//----- nvinfo : EIATTR_CUDA_API_VERSION
	.align		4
        /*0000*/ 	.byte	0x04, 0x37
        /*0002*/ 	.short	(.L_53 - .L_52)
.L_52:
        /*0004*/ 	.word	0x00000082


	//----- nvinfo : EIATTR_KPARAM_INFO
	.align		4
.L_53:
        /*0008*/ 	.byte	0x04, 0x17
        /*000a*/ 	.short	(.L_55 - .L_54)
.L_54:
        /*000c*/ 	.word	0x00000000
        /*0010*/ 	.short	0x0003
        /*0012*/ 	.short	0x0018
        /*0014*/ 	.byte	0x00, 0xf0, 0x21, 0x00


	//----- nvinfo : EIATTR_KPARAM_INFO
	.align		4
.L_55:
        /*0018*/ 	.byte	0x04, 0x17
        /*001a*/ 	.short	(.L_57 - .L_56)
.L_56:
        /*001c*/ 	.word	0x00000000
        /*0020*/ 	.short	0x0002
        /*0022*/ 	.short	0x0010
        /*0024*/ 	.byte	0x00, 0xf5, 0x21, 0x00


	//----- nvinfo : EIATTR_KPARAM_INFO
	.align		4
.L_57:
        /*0028*/ 	.byte	0x04, 0x17
        /*002a*/ 	.short	(.L_59 - .L_58)
.L_58:
        /*002c*/ 	.word	0x00000000
        /*0030*/ 	.short	0x0001
        /*0032*/ 	.short	0x0008
        /*0034*/ 	.byte	0x00, 0xf5, 0x21, 0x00


	//----- nvinfo : EIATTR_KPARAM_INFO
	.align		4
.L_59:
        /*0038*/ 	.byte	0x04, 0x17
        /*003a*/ 	.short	(.L_61 - .L_60)
.L_60:
        /*003c*/ 	.word	0x00000000
        /*0040*/ 	.short	0x0000
        /*0042*/ 	.short	0x0000
        /*0044*/ 	.byte	0x00, 0xf5, 0x21, 0x00


	//----- nvinfo : EIATTR_SPARSE_MMA_MASK
	.align		4
.L_61:
        /*0048*/ 	.byte	0x03, 0x50
        /*004a*/ 	.short	0x0000


	//----- nvinfo : EIATTR_MAXREG_COUNT
	.align		4
        /*004c*/ 	.byte	0x03, 0x1b
        /*004e*/ 	.short	0x00ff


	//----- nvinfo : EIATTR_NUM_BARRIERS
	.align		4
        /*0050*/ 	.byte	0x02, 0x4c
        /*0052*/ 	.byte	0x01
	.zero		1


	//----- nvinfo : EIATTR_MERCURY_ISA_VERSION
	.align		4
        /*0054*/ 	.byte	0x03, 0x5f
        /*0056*/ 	.short	0x0101


	//----- nvinfo : EIATTR_VRC_CTA_INIT_COUNT
	.align		4
        /*0058*/ 	.byte	0x02, 0x4a
	.zero		1
	.zero		1


	//----- nvinfo : EIATTR_EXIT_INSTR_OFFSETS
	.align		4
        /*005c*/ 	.byte	0x04, 0x1c
        /*005e*/ 	.short	(.L_63 - .L_62)


	//   ....[0]....
.L_62:
        /*0060*/ 	.word	0x00000b70


	//   ....[1]....
        /*0064*/ 	.word	0x00000c60


	//----- nvinfo : EIATTR_CBANK_PARAM_SIZE
	.align		4
.L_63:
        /*0068*/ 	.byte	0x03, 0x19
        /*006a*/ 	.short	0x0020


	//----- nvinfo : EIATTR_PARAM_CBANK
	.align		4
        /*006c*/ 	.byte	0x04, 0x0a
        /*006e*/ 	.short	(.L_65 - .L_64)
	.align		4
.L_64:
        /*0070*/ 	.word	index@(.nv.constant0._Z27brent_kung_exclusive_kernelPfS_S_m)
        /*0074*/ 	.short	0x0380
        /*0076*/ 	.short	0x0020


	//----- nvinfo : EIATTR_SW_WAR
	.align		4
.L_65:
        /*0078*/ 	.byte	0x04, 0x36
        /*007a*/ 	.short	(.L_67 - .L_66)
.L_66:
        /*007c*/ 	.word	0x00000008
.L_67:


//--------------------- .nv.info._Z27brent_kung_inclusive_kernelPfS_S_m --------------------------
	.section	.nv.info._Z27brent_kung_inclusive_kernelPfS_S_m,"",@"SHT_CUDA_INFO"
	.sectionflags	@""
	.align	4


	//----- nvinfo : EIATTR_CUDA_API_VERSION
	.align		4
        /*0000*/ 	.byte	0x04, 0x37
        /*0002*/ 	.short	(.L_69 - .L_68)
.L_68:
        /*0004*/ 	.word	0x00000082


	//----- nvinfo : EIATTR_KPARAM_INFO
	.align		4
.L_69:
        /*0008*/ 	.byte	0x04, 0x17
        /*000a*/ 	.short	(.L_71 - .L_70)
.L_70:
        /*000c*/ 	.word	0x00000000
        /*0010*/ 	.short	0x0003
        /*0012*/ 	.short	0x0018
        /*0014*/ 	.byte	0x00, 0xf0, 0x21, 0x00


	//----- nvinfo : EIATTR_KPARAM_INFO
	.align		4
.L_71:
        /*0018*/ 	.byte	0x04, 0x17
        /*001a*/ 	.short	(.L_73 - .L_72)
.L_72:
        /*001c*/ 	.word	0x00000000
        /*0020*/ 	.short	0x0002
        /*0022*/ 	.short	0x0010
        /*0024*/ 	.byte	0x00, 0xf5, 0x21, 0x00


	//----- nvinfo : EIATTR_KPARAM_INFO
	.align		4
.L_73:
        /*0028*/ 	.byte	0x04, 0x17
        /*002a*/ 	.short	(.L_75 - .L_74)
.L_74:
        /*002c*/ 	.word	0x00000000
        /*0030*/ 	.short	0x0001
        /*0032*/ 	.short	0x0008
        /*0034*/ 	.byte	0x00, 0xf5, 0x21, 0x00


	//----- nvinfo : EIATTR_KPARAM_INFO
	.align		4
.L_75:
        /*0038*/ 	.byte	0x04, 0x17
        /*003a*/ 	.short	(.L_77 - .L_76)
.L_76:
        /*003c*/ 	.word	0x00000000
        /*0040*/ 	.short	0x0000
        /*0042*/ 	.short	0x0000
        /*0044*/ 	.byte	0x00, 0xf5, 0x21, 0x00


	//----- nvinfo : EIATTR_SPARSE_MMA_MASK
	.align		4
.L_77:
        /*0048*/ 	.byte	0x03, 0x50
        /*004a*/ 	.short	0x0000


	//----- nvinfo : EIATTR_MAXREG_COUNT
	.align		4
        /*004c*/ 	.byte	0x03, 0x1b
        /*004e*/ 	.short	0x00ff


	//----- nvinfo : EIATTR_NUM_BARRIERS
	.align		4
        /*0050*/ 	.byte	0x02, 0x4c
        /*0052*/ 	.byte	0x01
	.zero		1


	//----- nvinfo : EIATTR_MERCURY_ISA_VERSION
	.align		4
        /*0054*/ 	.byte	0x03, 0x5f
        /*0056*/ 	.short	0x0101


	//----- nvinfo : EIATTR_VRC_CTA_INIT_COUNT
	.align		4
        /*0058*/ 	.byte	0x02, 0x4a
	.zero		1
	.zero		1


	//----- nvinfo : EIATTR_EXIT_INSTR_OFFSETS
	.align		4
        /*005c*/ 	.byte	0x04, 0x1c
        /*005e*/ 	.short	(.L_79 - .L_78)


	//   ....[0]....
.L_78:
        /*0060*/ 	.word	0x00000b60


	//   ....[1]....
        /*0064*/ 	.word	0x00000bb0


	//----- nvinfo : EIATTR_CBANK_PARAM_SIZE
	.align		4
.L_79:
        /*0068*/ 	.byte	0x03, 0x19
        /*006a*/ 	.short	0x0020


	//----- nvinfo : EIATTR_PARAM_CBANK
	.align		4
        /*006c*/ 	.byte	0x04, 0x0a
        /*006e*/ 	.short	(.L_81 - .L_80)
	.align		4
.L_80:
        /*0070*/ 	.word	index@(.nv.constant0._Z27brent_kung_inclusive_kernelPfS_S_m)
        /*0074*/ 	.short	0x0380
        /*0076*/ 	.short	0x0020


	//----- nvinfo : EIATTR_SW_WAR
	.align		4
.L_81:
        /*0078*/ 	.byte	0x04, 0x36
        /*007a*/ 	.short	(.L_83 - .L_82)
.L_82:
        /*007c*/ 	.word	0x00000008
.L_83:


//--------------------- .nv.callgraph             --------------------------
	.section	.nv.callgraph,"",@"SHT_CUDA_CALLGRAPH"
	.align	4
	.sectionentsize	8
	.align		4
        /*0000*/ 	.word	0x00000000
	.align		4
        /*0004*/ 	.word	0xffffffff
	.align		4
        /*0008*/ 	.word	0x00000000
	.align		4
        /*000c*/ 	.word	0xfffffffe
	.align		4
        /*0010*/ 	.word	0x00000000
	.align		4
        /*0014*/ 	.word	0xfffffffd
	.align		4
        /*0018*/ 	.word	0x00000000
	.align		4
        /*001c*/ 	.word	0xfffffffc


//--------------------- .text._Z20add_exclusive_kernelPfS_m --------------------------
	.section	.text._Z20add_exclusive_kernelPfS_m,"ax",@progbits
	.align	128
        .global         _Z20add_exclusive_kernelPfS_m
        .type           _Z20add_exclusive_kernelPfS_m,@function
        .size           _Z20add_exclusive_kernelPfS_m,(.L_x_4 - _Z20add_exclusive_kernelPfS_m)
        .other          _Z20add_exclusive_kernelPfS_m,@"STO_CUDA_ENTRY STV_DEFAULT"
_Z20add_exclusive_kernelPfS_m:
.text._Z20add_exclusive_kernelPfS_m:
[----:B------:R-:W-:Y:S01]  /*0000*/  LDC R1, c[0x0][0x37c] ;  /* 0x0000df00ff017b82 */ /* 0x000fe20000000800 */
[----:B------:R-:W0:Y:S02]  /*0010*/  S2R R7, SR_CTAID.X ;  /* 0x0000000000077919 */ /* 0x000e240000002500 */
[----:B0-----:R-:W-:-:S13]  /*0020*/  ISETP.NE.AND P0, PT, R7, RZ, PT ;  /* 0x000000ff0700720c */ /* 0x001fda0003f05270 */
[----:B------:R-:W-:Y:S05]  /*0030*/  @!P0 EXIT ;  /* 0x000000000000894d */ /* 0x000fea0003800000 */
[----:B------:R-:W0:Y:S01]  /*0040*/  S2R R5, SR_TID.X ;  /* 0x0000000000057919 */ /* 0x000e220000002100 */
[----:B------:R-:W1:Y:S01]  /*0050*/  LDCU UR4, c[0x0][0x360] ;  /* 0x00006c00ff0477ac */ /* 0x000e620008000800 */
[----:B------:R-:W2:Y:S01]  /*0060*/  LDC.64 R2, c[0x0][0x388] ;  /* 0x0000e200ff027b82 */ /* 0x000ea20000000a00 */
[----:B------:R-:W3:Y:S01]  /*0070*/  LDCU.64 UR6, c[0x0][0x390] ;  /* 0x00007200ff0677ac */ /* 0x000ee20008000a00 */
[----:B------:R-:W4:Y:S01]  /*0080*/  LDCU.64 UR8, c[0x0][0x380] ;  /* 0x00007000ff0877ac */ /* 0x000f220008000a00 */
[C---:B-1----:R-:W-:Y:S01]  /*0090*/  IMAD R0, R7.reuse, UR4, RZ ;  /* 0x0000000407007c24 */ /* 0x042fe2000f8e02ff */
[----:B------:R-:W1:Y:S01]  /*00a0*/  LDCU.64 UR4, c[0x0][0x358] ;  /* 0x00006b00ff0477ac */ /* 0x000e620008000a00 */
[----:B--2---:R-:W-:-:S03]  /*00b0*/  IMAD.WIDE.U32 R2, R7, 0x4, R2 ;  /* 0x0000000407027825 */ /* 0x004fc600078e0002 */
[----:B0-----:R-:W-:-:S04]  /*00c0*/  LEA R6, P1, R0, R5, 0x1 ;  /* 0x0000000500067211 */ /* 0x001fc800078208ff */
[C---:B---3--:R-:W-:Y:S01]  /*00d0*/  ISETP.GE.U32.AND P0, PT, R6.reuse, UR6, PT ;  /* 0x0000000606007c0c */ /* 0x048fe2000bf06070 */
[----:B------:R-:W-:Y:S01]  /*00e0*/  IMAD.X R9, RZ, RZ, RZ, P1 ;  /* 0x000000ffff097224 */ /* 0x000fe200008e06ff */
[----:B----4-:R-:W-:-:S04]  /*00f0*/  LEA R4, P1, R6, UR8, 0x2 ;  /* 0x0000000806047c11 */ /* 0x010fc8000f8210ff */
[----:B------:R-:W-:Y:S02]  /*0100*/  ISETP.GE.U32.AND.EX P0, PT, R9, UR7, PT, P0 ;  /* 0x0000000709007c0c */ /* 0x000fe4000bf06100 */
[----:B------:R-:W-:-:S11]  /*0110*/  LEA.HI.X R5, R6, UR9, R9, 0x2, P1 ;  /* 0x0000000906057c11 */ /* 0x000fd600088f1409 */
[----:B-1----:R-:W2:Y:S04]  /*0120*/  @!P0 LDG.E R0, desc[UR4][R2.64] ;  /* 0x0000000402008981 */ /* 0x002ea8000c1e1900 */
[----:B------:R-:W2:Y:S01]  /*0130*/  @!P0 LDG.E R7, desc[UR4][R4.64] ;  /* 0x0000000404078981 */ /* 0x000ea2000c1e1900 */
[----:B------:R-:W-:-:S04]  /*0140*/  IADD3 R6, P2, PT, R6, 0x400, RZ ;  /* 0x0000040006067810 */ /* 0x000fc80007f5e0ff */
[----:B------:R-:W-:Y:S01]  /*0150*/  ISETP.GE.U32.AND P1, PT, R6, UR6, PT ;  /* 0x0000000606007c0c */ /* 0x000fe2000bf26070 */
[----:B------:R-:W-:-:S05]  /*0160*/  IMAD.X R6, RZ, RZ, R9, P2 ;  /* 0x000000ffff067224 */ /* 0x000fca00010e0609 */
[----:B------:R-:W-:Y:S01]  /*0170*/  ISETP.GE.U32.AND.EX P1, PT, R6, UR7, PT, P1 ;  /* 0x0000000706007c0c */ /* 0x000fe2000bf26110 */
[----:B--2---:R-:W-:-:S05]  /*0180*/  @!P0 FADD R7, R0, R7 ;  /* 0x0000000700078221 */ /* 0x004fca0000000000 */
[----:B------:R0:W-:Y:S07]  /*0190*/  @!P0 STG.E desc[UR4][R4.64], R7 ;  /* 0x0000000704008986 */ /* 0x0001ee000c101904 */
[----:B------:R-:W-:Y:S05]  /*01a0*/  @P1 EXIT ;  /* 0x000000000000194d */ /* 0x000fea0003800000 */
[----:B------:R-:W2:Y:S04]  /*01b0*/  LDG.E R2, desc[UR4][R2.64] ;  /* 0x0000000402027981 */ /* 0x000ea8000c1e1900 */
[----:B0-----:R-:W2:Y:S02]  /*01c0*/  LDG.E R7, desc[UR4][R4.64+0x1000] ;  /* 0x0010000404077981 */ /* 0x001ea4000c1e1900 */
[----:B--2---:R-:W-:-:S05]  /*01d0*/  FADD R7, R2, R7 ;  /* 0x0000000702077221 */ /* 0x004fca0000000000 */
[----:B------:R-:W-:Y:S01]  /*01e0*/  STG.E desc[UR4][R4.64+0x1000], R7 ;  /* 0x0010000704007986 */ /* 0x000fe2000c101904 */
[----:B------:R-:W-:Y:S05]  /*01f0*/  EXIT ;  /* 0x000000000000794d */ /* 0x000fea0003800000 */
.L_x_0:
[----:B------:R-:W-:-:S00]  /*0200*/  BRA `(.L_x_0) ;  /* 0xfffffffc00fc7947 */ /* 0x000fc0000383ffff */
[----:B------:R-:W-:-:S00]  /*0210*/  NOP ;  /* 0x0000000000007918 */ /* 0x000fc00000000000 */
        /* <DEDUP_REMOVED lines=14> */
.L_x_4:


//--------------------- .text._Z20add_inclusive_kernelPfS_m --------------------------
	.section	.text._Z20add_inclusive_kernelPfS_m,"ax",@progbits
	.align	128
        .global         _Z20add_inclusive_kernelPfS_m
        .type           _Z20add_inclusive_kernelPfS_m,@function
        .size           _Z20add_inclusive_kernelPfS_m,(.L_x_5 - _Z20add_inclusive_kernelPfS_m)
        .other          _Z20add_inclusive_kernelPfS_m,@"STO_CUDA_ENTRY STV_DEFAULT"
_Z20add_inclusive_kernelPfS_m:
.text._Z20add_inclusive_kernelPfS_m:
        /* <DEDUP_REMOVED lines=11> */
[----:B------:R-:W-:-:S04]  /*00b0*/  VIADD R7, R7, 0xffffffff ;  /* 0xffffffff07077836 */ /* 0x000fc80000000000 */
[----:B--2---:R-:W-:Y:S01]  /*00c0*/  IMAD.WIDE.U32 R2, R7, 0x4, R2 ;  /* 0x0000000407027825 */ /* 0x004fe200078e0002 */
        /* <DEDUP_REMOVED lines=20> */
.L_x_1:
        /* <DEDUP_REMOVED lines=15> */
.L_x_5:


//--------------------- .text._Z27brent_kung_exclusive_kernelPfS_S_m --------------------------
	.section	.text._Z27brent_kung_exclusive_kernelPfS_S_m,"ax",@progbits
	.align	128
        .global         _Z27brent_kung_exclusive_kernelPfS_S_m
        .type           _Z27brent_kung_exclusive_kernelPfS_S_m,@function
        .size           _Z27brent_kung_exclusive_kernelPfS_S_m,(.L_x_6 - _Z27brent_kung_exclusive_kernelPfS_S_m)
        .other          _Z27brent_kung_exclusive_kernelPfS_S_m,@"STO_CUDA_ENTRY STV_DEFAULT"
_Z27brent_kung_exclusive_kernelPfS_S_m:
.text._Z27brent_kung_exclusive_kernelPfS_S_m:
[----:B------:R-:W-:Y:S01]  /*0000*/  LDC R1, c[0x0][0x37c] ;  /* 0x0000df00ff017b82 */ /* 0x000fe20000000800 */
[----:B------:R-:W0:Y:S01]  /*0010*/  S2R R0, SR_CTAID.X ;  /* 0x0000000000007919 */ /* 0x000e220000002500 */
[----:B------:R-:W0:Y:S06]  /*0020*/  LDCU UR4, c[0x0][0x360] ;  /* 0x00006c00ff0477ac */ /* 0x000e2c0008000800 */
[----:B------:R-:W1:Y:S01]  /*0030*/  LDC.64 R2, c[0x0][0x398] ;  /* 0x0000e600ff027b82 */ /* 0x000e620000000a00 */
[----:B------:R-:W2:Y:S01]  /*0040*/  S2R R4, SR_TID.X ;  /* 0x0000000000047919 */ /* 0x000ea20000002100 */
[----:B------:R-:W3:Y:S01]  /*0050*/  LDCU.64 UR8, c[0x0][0x380] ;  /* 0x00007000ff0877ac */ /* 0x000ee20008000a00 */
[----:B------:R-:W4:Y:S05]  /*0060*/  LDCU.64 UR6, c[0x0][0x358] ;  /* 0x00006b00ff0677ac */ /* 0x000f2a0008000a00 */
[----:B------:R-:W5:Y:S01]  /*0070*/  S2UR UR5, SR_CgaCtaId ;  /* 0x00000000000579c3 */ /* 0x000f620000008800 */
[----:B------:R-:W5:Y:S01]  /*0080*/  LDCU.64 UR10, c[0x0][0x388] ;  /* 0x00007100ff0a77ac */ /* 0x000f620008000a00 */
[----:B0-----:R-:W-:-:S05]  /*0090*/  IMAD R5, R0, UR4, RZ ;  /* 0x0000000400057c24 */ /* 0x001fca000f8e02ff */
[----:B--2---:R-:W-:-:S04]  /*00a0*/  LEA R7, P0, R5, R4, 0x1 ;  /* 0x0000000405077211 */ /* 0x004fc800078008ff */
[C---:B------:R-:W-:Y:S01]  /*00b0*/  IADD3 R5, P1, PT, R7.reuse, 0x400, RZ ;  /* 0x0000040007057810 */ /* 0x040fe20007f3e0ff */
[----:B------:R-:W-:Y:S01]  /*00c0*/  IMAD.X R10, RZ, RZ, RZ, P0 ;  /* 0x000000ffff0a7224 */ /* 0x000fe200000e06ff */
[CC--:B-1----:R-:W-:Y:S01]  /*00d0*/  ISETP.GE.U32.AND P0, PT, R7.reuse, R2.reuse, PT ;  /* 0x000000020700720c */ /* 0x0c2fe20003f06070 */
[----:B------:R-:W-:Y:S02]  /*00e0*/  IMAD.SHL.U32 R8, R7, 0x4, RZ ;  /* 0x0000000407087824 */ /* 0x000fe400078e00ff */
[----:B------:R-:W-:Y:S01]  /*00f0*/  IMAD.X R6, RZ, RZ, R10, P1 ;  /* 0x000000ffff067224 */ /* 0x000fe200008e060a */
[----:B------:R-:W-:Y:S02]  /*0100*/  ISETP.GE.U32.AND.EX P0, PT, R10, R3, PT, P0 ;  /* 0x000000030a00720c */ /* 0x000fe40003f06100 */
[----:B------:R-:W-:Y:S02]  /*0110*/  ISETP.GE.U32.AND P1, PT, R5, R2, PT ;  /* 0x000000020500720c */ /* 0x000fe40003f26070 */
[----:B------:R-:W-:-:S02]  /*0120*/  ISETP.EQ.OR P2, PT, R4, RZ, P0 ;  /* 0x000000ff0400720c */ /* 0x000fc40000742670 */
[----:B------:R-:W-:Y:S02]  /*0130*/  ISETP.GE.U32.AND.EX P1, PT, R6, R3, PT, P1 ;  /* 0x000000030600720c */ /* 0x000fe40003f26110 */
[----:B------:R-:W-:Y:S02]  /*0140*/  SHF.L.U64.HI R7, R7, 0x2, R10 ;  /* 0x0000000207077819 */ /* 0x000fe4000001020a */
[----:B---3--:R-:W-:-:S04]  /*0150*/  IADD3 R12, P3, PT, R8, UR8, RZ ;  /* 0x00000008080c7c10 */ /* 0x008fc8000ff7e0ff */
[----:B------:R-:W-:-:S05]  /*0160*/  IADD3.X R13, PT, PT, R7, UR9, RZ, P3, !PT ;  /* 0x00000009070d7c10 */ /* 0x000fca0009ffe4ff */
[----:B----4-:R-:W2:Y:S04]  /*0170*/  @!P2 LDG.E R14, desc[UR6][R12.64+-0x4] ;  /* 0xfffffc060c0ea981 */ /* 0x010ea8000c1e1900 */
[----:B------:R-:W3:Y:S01]  /*0180*/  @!P1 LDG.E R16, desc[UR6][R12.64+0xffc] ;  /* 0x000ffc060c109981 */ /* 0x000ee2000c1e1900 */
[----:B------:R-:W-:Y:S01]  /*0190*/  UMOV UR4, 0x400 ;  /* 0x0000040000047882 */ /* 0x000fe20000000000 */
[C---:B------:R-:W-:Y:S01]  /*01a0*/  IMAD.SHL.U32 R10, R4.reuse, 0x2, RZ ;  /* 0x00000002040a7824 */ /* 0x040fe200078e00ff */
[----:B-----5:R-:W-:Y:S01]  /*01b0*/  ULEA UR4, UR5, UR4, 0x18 ;  /* 0x0000000405047291 */ /* 0x020fe2000f8ec0ff */
[C---:B------:R-:W-:Y:S02]  /*01c0*/  ISETP.GT.U32.AND P3, PT, R4.reuse, 0x1ff, PT ;  /* 0x000001ff0400780c */ /* 0x040fe40003f64070 */
[----:B------:R-:W-:-:S03]  /*01d0*/  LEA R11, R4, 0x2, 0x1 ;  /* 0x00000002040b7811 */ /* 0x000fc600078e08ff */
[----:B------:R-:W-:Y:S02]  /*01e0*/  LEA R9, R4, UR4, 0x2 ;  /* 0x0000000404097c11 */ /* 0x000fe4000f8e10ff */
[----:B------:R-:W-:-:S03]  /*01f0*/  LEA R10, R10, UR4, 0x2 ;  /* 0x000000040a0a7c11 */ /* 0x000fc6000f8e10ff */
[----:B--2---:R-:W-:Y:S04]  /*0200*/  @!P2 STS [R9], R14 ;  /* 0x0000000e0900a388 */ /* 0x004fe80000000800 */
[----:B---3--:R-:W-:Y:S04]  /*0210*/  @!P1 STS [R9+0x1000], R16 ;  /* 0x0010001009009388 */ /* 0x008fe80000000800 */
[----:B------:R-:W-:Y:S01]  /*0220*/  @P2 STS [R9], RZ ;  /* 0x000000ff09002388 */ /* 0x000fe20000000800 */
[----:B------:R-:W-:-:S03]  /*0230*/  ISETP.GT.U32.AND P2, PT, R4, 0xff, PT ;  /* 0x000000ff0400780c */ /* 0x000fc60003f44070 */
[----:B------:R-:W-:Y:S01]  /*0240*/  @P1 STS [R9+0x1000], RZ ;  /* 0x001000ff09001388 */ /* 0x000fe20000000800 */
[----:B------:R-:W-:Y:S06]  /*0250*/  BAR.SYNC.DEFER_BLOCKING 0x0 ;  /* 0x0000000000007b1d */ /* 0x000fec0000010000 */
[----:B------:R-:W0:Y:S02]  /*0260*/  LDS.64 R12, [R10] ;  /* 0x000000000a0c7984 */ /* 0x000e240000000a00 */
[----:B0-----:R-:W-:Y:S01]  /*0270*/  FADD R13, R12, R13 ;  /* 0x0000000d0c0d7221 */ /* 0x001fe20000000000 */
[----:B------:R-:W-:-:S04]  /*0280*/  @!P3 LEA R12, R11, UR4, 0x3 ;  /* 0x000000040b0cbc11 */ /* 0x000fc8000f8e18ff */
[----:B------:R-:W-:Y:S01]  /*0290*/  STS [R10+0x4], R13 ;  /* 0x0000040d0a007388 */ /* 0x000fe20000000800 */
[----:B------:R-:W-:Y:S06]  /*02a0*/  BAR.SYNC.DEFER_BLOCKING 0x0 ;  /* 0x0000000000007b1d */ /* 0x000fec0000010000 */
[----:B------:R-:W-:Y:S04]  /*02b0*/  @!P3 LDS R14, [R12+-0xc] ;  /* 0xfffff4000c0eb984 */ /* 0x000fe80000000800 */
[----:B------:R-:W0:Y:S02]  /*02c0*/  @!P3 LDS R15, [R12+-0x4] ;  /* 0xfffffc000c0fb984 */ /* 0x000e240000000800 */
[----:B0-----:R-:W-:Y:S01]  /*02d0*/  @!P3 FADD R15, R14, R15 ;  /* 0x0000000f0e0fb221 */ /* 0x001fe20000000000 */
[----:B------:R-:W-:-:S04]  /*02e0*/  @!P2 LEA R14, R11, UR4, 0x4 ;  /* 0x000000040b0eac11 */ /* 0x000fc8000f8e20ff */
[----:B------:R-:W-:Y:S01]  /*02f0*/  @!P3 STS [R12+-0x4], R15 ;  /* 0xfffffc0f0c00b388 */ /* 0x000fe20000000800 */
[----:B------:R-:W-:Y:S01]  /*0300*/  BAR.SYNC.DEFER_BLOCKING 0x0 ;  /* 0x0000000000007b1d */ /* 0x000fe20000010000 */
[----:B------:R-:W-:-:S13]  /*0310*/  ISETP.GT.U32.AND P3, PT, R4, 0x7f, PT ;  /* 0x0000007f0400780c */ /* 0x000fda0003f64070 */
[----:B------:R-:W-:Y:S01]  /*0320*/  @!P3 LEA R13, R11, UR4, 0x5 ;  /* 0x000000040b0dbc11 */ /* 0x000fe2000f8e28ff */
[----:B------:R-:W-:Y:S04]  /*0330*/  @!P2 LDS R16, [R14+-0x14] ;  /* 0xffffec000e10a984 */ /* 0x000fe80000000800 */
[----:B------:R-:W0:Y:S02]  /*0340*/  @!P2 LDS R17, [R14+-0x4] ;  /* 0xfffffc000e11a984 */ /* 0x000e240000000800 */
[----:B0-----:R-:W-:-:S05]  /*0350*/  @!P2 FADD R17, R16, R17 ;  /* 0x000000111011a221 */ /* 0x001fca0000000000 */
        /* <DEDUP_REMOVED lines=44> */
[----:B------:R-:W-:-:S05]  /*0620*/  ISETP.NE.AND P2, PT, R4, RZ, PT ;  /* 0x000000ff0400720c */ /* 0x000fca0003f45270 */
[----:B------:R-:W-:Y:S04]  /*0630*/  @!P3 LDS R16, [R13+-0x804] ;  /* 0xfff7fc000d10b984 */ /* 0x000fe80000000800 */
[----:B------:R-:W0:Y:S02]  /*0640*/  @!P3 LDS R19, [R13+-0x4] ;  /* 0xfffffc000d13b984 */ /* 0x000e240000000800 */
[----:B0-----:R-:W-:-:S05]  /*0650*/  @!P3 FADD R16, R16, R19 ;  /* 0x000000131010b221 */ /* 0x001fca0000000000 */
[----:B------:R-:W-:Y:S01]  /*0660*/  @!P3 STS [R13+-0x4], R16 ;  /* 0xfffffc100d00b388 */ /* 0x000fe20000000800 */
[----:B------:R-:W-:Y:S01]  /*0670*/  BAR.SYNC.DEFER_BLOCKING 0x0 ;  /* 0x0000000000007b1d */ /* 0x000fe20000010000 */
[----:B------:R-:W-:-:S13]  /*0680*/  ISETP.GT.U32.AND P3, PT, R4, 0x2, PT ;  /* 0x000000020400780c */ /* 0x000fda0003f64070 */
[----:B------:R-:W-:Y:S01]  /*0690*/  @!P3 LEA R18, R11, UR4, 0xa ;  /* 0x000000040b12bc11 */ /* 0x000fe2000f8e50ff */
[----:B------:R-:W-:Y:S04]  /*06a0*/  @!P2 LDS R12, [UR4+0xffc] ;  /* 0x000ffc04ff0ca984 */ /* 0x000fe80008000800 */
[----:B------:R-:W0:Y:S02]  /*06b0*/  @!P2 LDS R15, [UR4+0x1ffc] ;  /* 0x001ffc04ff0fa984 */ /* 0x000e240008000800 */
[----:B0-----:R-:W-:-:S05]  /*06c0*/  @!P2 FADD R12, R12, R15 ;  /* 0x0000000f0c0ca221 */ /* 0x001fca0000000000 */
[----:B------:R-:W-:Y:S01]  /*06d0*/  @!P2 STS [UR4+0x1ffc], R12 ;  /* 0x001ffc0cff00a988 */ /* 0x000fe20008000804 */
[----:B------:R-:W-:Y:S06]  /*06e0*/  BAR.SYNC.DEFER_BLOCKING 0x0 ;  /* 0x0000000000007b1d */ /* 0x000fec0000010000 */
[----:B------:R-:W-:Y:S04]  /*06f0*/  @!P2 LDS R14, [UR4+0xffc] ;  /* 0x000ffc04ff0ea984 */ /* 0x000fe80008000800 */
[----:B------:R-:W0:Y:S02]  /*0700*/  @!P2 LDS R15, [UR4+0x17fc] ;  /* 0x0017fc04ff0fa984 */ /* 0x000e240008000800 */
[----:B0-----:R-:W-:-:S05]  /*0710*/  @!P2 FADD R14, R14, R15 ;  /* 0x0000000f0e0ea221 */ /* 0x001fca0000000000 */
[----:B------:R-:W-:Y:S01]  /*0720*/  @!P2 STS [UR4+0x17fc], R14 ;  /* 0x0017fc0eff00a988 */ /* 0x000fe20008000804 */
[----:B------:R-:W-:Y:S01]  /*0730*/  BAR.SYNC.DEFER_BLOCKING 0x0 ;  /* 0x0000000000007b1d */ /* 0x000fe20000010000 */
[----:B------:R-:W-:-:S13]  /*0740*/  ISETP.GT.U32.AND P2, PT, R4, 0x6, PT ;  /* 0x000000060400780c */ /* 0x000fda0003f44070 */
[----:B------:R-:W-:Y:S01]  /*0750*/  @!P2 LEA R17, R11, UR4, 0x9 ;  /* 0x000000040b11ac11 */ /* 0x000fe2000f8e48ff */
[----:B------:R-:W-:Y:S04]  /*0760*/  @!P3 LDS R13, [R18+-0x4] ;  /* 0xfffffc00120db984 */ /* 0x000fe80000000800 */
[----:B------:R-:W0:Y:S02]  /*0770*/  @!P3 LDS R16, [R18+0x3fc] ;  /* 0x0003fc001210b984 */ /* 0x000e240000000800 */
[----:B0-----:R-:W-:-:S05]  /*0780*/  @!P3 FADD R13, R13, R16 ;  /* 0x000000100d0db221 */ /* 0x001fca0000000000 */
[----:B------:R-:W-:Y:S01]  /*0790*/  @!P3 STS [R18+0x3fc], R13 ;  /* 0x0003fc0d1200b388 */ /* 0x000fe20000000800 */
        /* <DEDUP_REMOVED lines=36> */
[----:B------:R-:W-:-:S05]  /*09e0*/  ISETP.GT.U32.AND P2, PT, R4, 0x1fe, PT ;  /* 0x000001fe0400780c */ /* 0x000fca0003f44070 */
[----:B------:R-:W-:Y:S04]  /*09f0*/  @!P3 LDS R13, [R18+-0x4] ;  /* 0xfffffc00120db984 */ /* 0x000fe80000000800 */
[----:B------:R-:W0:Y:S02]  /*0a00*/  @!P3 LDS R16, [R18+0xc] ;  /* 0x00000c001210b984 */ /* 0x000e240000000800 */
[----:B0-----:R-:W-:Y:S02]  /*0a10*/  @!P3 FADD R13, R13, R16 ;  /* 0x000000100d0db221 */ /* 0x001fe40000000000 */
[----:B------:R-:W-:-:S03]  /*0a20*/  @!P2 LEA R16, R11, UR4, 0x3 ;  /* 0x000000040b10ac11 */ /* 0x000fc6000f8e18ff */
[----:B------:R-:W-:Y:S01]  /*0a30*/  @!P3 STS [R18+0xc], R13 ;  /* 0x00000c0d1200b388 */ /* 0x000fe20000000800 */
[----:B------:R-:W-:Y:S01]  /*0a40*/  BAR.SYNC.DEFER_BLOCKING 0x0 ;  /* 0x0000000000007b1d */ /* 0x000fe20000010000 */
[----:B------:R-:W-:-:S05]  /*0a50*/  ISETP.NE.AND P3, PT, R4, 0x3ff, PT ;  /* 0x000003ff0400780c */ /* 0x000fca0003f65270 */
[----:B------:R-:W-:Y:S04]  /*0a60*/  @!P2 LDS R11, [R16+-0x4] ;  /* 0xfffffc00100ba984 */ /* 0x000fe80000000800 */
[----:B------:R-:W0:Y:S02]  /*0a70*/  @!P2 LDS R12, [R16+0x4] ;  /* 0x00000400100ca984 */ /* 0x000e240000000800 */
[----:B0-----:R-:W-:-:S05]  /*0a80*/  @!P2 FADD R11, R11, R12 ;  /* 0x0000000c0b0ba221 */ /* 0x001fca0000000000 */
[----:B------:R-:W-:Y:S01]  /*0a90*/  @!P2 STS [R16+0x4], R11 ;  /* 0x0000040b1000a388 */ /* 0x000fe20000000800 */
[----:B------:R-:W-:Y:S01]  /*0aa0*/  BAR.SYNC.DEFER_BLOCKING 0x0 ;  /* 0x0000000000007b1d */ /* 0x000fe20000010000 */
[----:B------:R-:W-:-:S05]  /*0ab0*/  ISETP.NE.AND P2, PT, R4, 0x3ff, PT ;  /* 0x000003ff0400780c */ /* 0x000fca0003f45270 */
[----:B------:R-:W-:Y:S04]  /*0ac0*/  @P3 LDS R12, [R10+0x4] ;  /* 0x000004000a0c3984 */ /* 0x000fe80000000800 */
[----:B------:R-:W0:Y:S02]  /*0ad0*/  @P3 LDS R15, [R10+0x8] ;  /* 0x000008000a0f3984 */ /* 0x000e240000000800 */
[----:B0-----:R-:W-:-:S05]  /*0ae0*/  @P3 FADD R15, R12, R15 ;  /* 0x0000000f0c0f3221 */ /* 0x001fca0000000000 */
[----:B------:R-:W-:Y:S01]  /*0af0*/  @P3 STS [R10+0x8], R15 ;  /* 0x0000080f0a003388 */ /* 0x000fe20000000800 */
[----:B------:R-:W-:Y:S01]  /*0b00*/  BAR.SYNC.DEFER_BLOCKING 0x0 ;  /* 0x0000000000007b1d */ /* 0x000fe20000010000 */
[----:B------:R-:W-:-:S04]  /*0b10*/  IADD3 R12, P3, PT, R8, UR10, RZ ;  /* 0x0000000a080c7c10 */ /* 0x000fc8000ff7e0ff */
[----:B------:R-:W-:Y:S01]  /*0b20*/  IADD3.X R13, PT, PT, R7, UR11, RZ, P3, !PT ;  /* 0x0000000b070d7c10 */ /* 0x000fe20009ffe4ff */
[----:B------:R-:W0:Y:S04]  /*0b30*/  @!P0 LDS R17, [R9] ;  /* 0x0000000009118984 */ /* 0x000e280000000800 */
[----:B------:R-:W1:Y:S04]  /*0b40*/  @!P1 LDS R19, [R9+0x1000] ;  /* 0x0010000009139984 */ /* 0x000e680000000800 */
[----:B0-----:R0:W-:Y:S04]  /*0b50*/  @!P0 STG.E desc[UR6][R12.64], R17 ;  /* 0x000000110c008986 */ /* 0x0011e8000c101906 */
[----:B-1----:R0:W-:Y:S01]  /*0b60*/  @!P1 STG.E desc[UR6][R12.64+0x1000], R19 ;  /* 0x001000130c009986 */ /* 0x0021e2000c101906 */
[----:B------:R-:W-:Y:S05]  /*0b70*/  @P2 EXIT ;  /* 0x000000000000294d */ /* 0x000fea0003800000 */
[----:B------:R-:W-:Y:S01]  /*0b80*/  IADD3 R2, P0, PT, R2, -0x1, RZ ;  /* 0xffffffff02027810 */ /* 0x000fe20007f1e0ff */
[----:B------:R-:W1:Y:S03]  /*0b90*/  LDS R7, [UR4+0x1ffc] ;  /* 0x001ffc04ff077984 */ /* 0x000e660008000800 */
[----:B------:R-:W-:Y:S02]  /*0ba0*/  IADD3.X R3, PT, PT, R3, -0x1, RZ, P0, !PT ;  /* 0xffffffff03037810 */ /* 0x000fe400007fe4ff */
[----:B------:R-:W-:-:S04]  /*0bb0*/  ISETP.LT.U32.AND P0, PT, R2, R5, PT ;  /* 0x000000050200720c */ /* 0x000fc80003f01070 */
[----:B------:R-:W-:-:S04]  /*0bc0*/  ISETP.LT.U32.AND.EX P0, PT, R3, R6, PT, P0 ;  /* 0x000000060300720c */ /* 0x000fc80003f01100 */
[----:B------:R-:W-:Y:S02]  /*0bd0*/  SEL R5, R2, R5, P0 ;  /* 0x0000000502057207 */ /* 0x000fe40000000000 */
[----:B------:R-:W-:Y:S02]  /*0be0*/  SEL R6, R3, R6, P0 ;  /* 0x0000000603067207 */ /* 0x000fe40000000000 */
[C---:B------:R-:W-:Y:S01]  /*0bf0*/  LEA R4, P0, R5.reuse, UR8, 0x2 ;  /* 0x0000000805047c11 */ /* 0x040fe2000f8010ff */
[----:B------:R-:W2:Y:S03]  /*0c00*/  LDC.64 R2, c[0x0][0x390] ;  /* 0x0000e400ff027b82 */ /* 0x000ea60000000a00 */
[----:B------:R-:W-:-:S05]  /*0c10*/  LEA.HI.X R5, R5, UR9, R6, 0x2, P0 ;  /* 0x0000000905057c11 */ /* 0x000fca00080f1406 */
[----:B------:R-:W1:Y:S01]  /*0c20*/  LDG.E R4, desc[UR6][R4.64] ;  /* 0x0000000604047981 */ /* 0x000e62000c1e1900 */
[----:B--2---:R-:W-:-:S04]  /*0c30*/  IMAD.WIDE.U32 R2, R0, 0x4, R2 ;  /* 0x0000000400027825 */ /* 0x004fc800078e0002 */
[----:B-1----:R-:W-:-:S05]  /*0c40*/  FADD R7, R4, R7 ;  /* 0x0000000704077221 */ /* 0x002fca0000000000 */
[----:B------:R-:W-:Y:S01]  /*0c50*/  STG.E desc[UR6][R2.64], R7 ;  /* 0x0000000702007986 */ /* 0x000fe2000c101906 */
[----:B------:R-:W-:Y:S05]  /*0c60*/  EXIT ;  /* 0x000000000000794d */ /* 0x000fea0003800000 */
.L_x_2:
        /* <DEDUP_REMOVED lines=9> */
.L_x_6:


//--------------------- .text._Z27brent_kung_inclusive_kernelPfS_S_m --------------------------
	.section	.text._Z27brent_kung_inclusive_kernelPfS_S_m,"ax",@progbits
	.align	128
        .global         _Z27brent_kung_inclusive_kernelPfS_S_m
        .type           _Z27brent_kung_inclusive_kernelPfS_S_m,@function
        .size           _Z27brent_kung_inclusive_kernelPfS_S_m,(.L_x_7 - _Z27brent_kung_inclusive_kernelPfS_S_m)
        .other          _Z27brent_kung_inclusive_kernelPfS_S_m,@"STO_CUDA_ENTRY STV_DEFAULT"
_Z27brent_kung_inclusive_kernelPfS_S_m:
.text._Z27brent_kung_inclusive_kernelPfS_S_m:
[----:B------:R-:W-:Y:S01]  /*0000*/  LDC R1, c[0x0][0x37c] ;  /* 0x0000df00ff017b82 */ /* 0x000fe20000000800 */
[----:B------:R-:W0:Y:S01]  /*0010*/  S2R R0, SR_CTAID.X ;  /* 0x0000000000007919 */ /* 0x000e220000002500 */
[----:B------:R-:W0:Y:S01]  /*0020*/  LDCU UR4, c[0x0][0x360] ;  /* 0x00006c00ff0477ac */ /* 0x000e220008000800 */
[----:B------:R-:W1:Y:S01]  /*0030*/  S2R R2, SR_TID.X ;  /* 0x0000000000027919 */ /* 0x000e620000002100 */
[----:B------:R-:W2:Y:S01]  /*0040*/  LDCU.64 UR8, c[0x0][0x398] ;  /* 0x00007300ff0877ac */ /* 0x000ea20008000a00 */
[----:B------:R-:W3:Y:S01]  /*0050*/  LDCU.64 UR6, c[0x0][0x358] ;  /* 0x00006b00ff0677ac */ /* 0x000ee20008000a00 */
[----:B0-----:R-:W-:Y:S01]  /*0060*/  IMAD R3, R0, UR4, RZ ;  /* 0x0000000400037c24 */ /* 0x001fe2000f8e02ff */
[----:B------:R-:W0:Y:S04]  /*0070*/  LDCU.64 UR4, c[0x0][0x380] ;  /* 0x00007000ff0477ac */ /* 0x000e280008000a00 */
[----:B-1----:R-:W-:-:S04]  /*0080*/  LEA R3, P0, R3, R2, 0x1 ;  /* 0x0000000203037211 */ /* 0x002fc800078008ff */
[C---:B------:R-:W-:Y:S01]  /*0090*/  IADD3 R4, P2, PT, R3.reuse, 0x400, RZ ;  /* 0x0000040003047810 */ /* 0x040fe20007f5e0ff */
[----:B------:R-:W-:Y:S01]  /*00a0*/  IMAD.X R6, RZ, RZ, RZ, P0 ;  /* 0x000000ffff067224 */ /* 0x000fe200000e06ff */
[C---:B--2---:R-:W-:Y:S02]  /*00b0*/  ISETP.GE.U32.AND P0, PT, R3.reuse, UR8, PT ;  /* 0x0000000803007c0c */ /* 0x044fe4000bf06070 */
[----:B------:R-:W-:Y:S01]  /*00c0*/  ISETP.GE.U32.AND P1, PT, R4, UR8, PT ;  /* 0x0000000804007c0c */ /* 0x000fe2000bf26070 */
[--C-:B------:R-:W-:Y:S01]  /*00d0*/  IMAD.X R5, RZ, RZ, R6.reuse, P2 ;  /* 0x000000ffff057224 */ /* 0x100fe200010e0606 */
[----:B------:R-:W-:Y:S01]  /*00e0*/  ISETP.GE.U32.AND.EX P0, PT, R6, UR9, PT, P0 ;  /* 0x0000000906007c0c */ /* 0x000fe2000bf06100 */
[C---:B------:R-:W-:Y:S01]  /*00f0*/  IMAD.SHL.U32 R4, R3.reuse, 0x4, RZ ;  /* 0x0000000403047824 */ /* 0x040fe200078e00ff */
[----:B------:R-:W-:Y:S02]  /*0100*/  SHF.L.U64.HI R3, R3, 0x2, R6 ;  /* 0x0000000203037819 */ /* 0x000fe40000010206 */
[----:B------:R-:W-:-:S02]  /*0110*/  ISETP.GE.U32.AND.EX P1, PT, R5, UR9, PT, P1 ;  /* 0x0000000905007c0c */ /* 0x000fc4000bf26110 */
[----:B0-----:R-:W-:Y:S01]  /*0120*/  IADD3 R8, P2, PT, R4, UR4, RZ ;  /* 0x0000000404087c10 */ /* 0x001fe2000ff5e0ff */
[C---:B------:R-:W-:Y:S01]  /*0130*/  IMAD.SHL.U32 R6, R2.reuse, 0x2, RZ ;  /* 0x0000000202067824 */ /* 0x040fe200078e00ff */
[----:B------:R-:W-:Y:S01]  /*0140*/  ISETP.GT.U32.AND P3, PT, R2, 0x1ff, PT ;  /* 0x000001ff0200780c */ /* 0x000fe20003f64070 */
[----:B------:R-:W0:Y:S01]  /*0150*/  LDCU.64 UR8, c[0x0][0x388] ;  /* 0x00007100ff0877ac */ /* 0x000e220008000a00 */
[----:B------:R-:W-:-:S05]  /*0160*/  IADD3.X R9, PT, PT, R3, UR5, RZ, P2, !PT ;  /* 0x0000000503097c10 */ /* 0x000fca00097fe4ff */
[----:B---3--:R-:W2:Y:S04]  /*0170*/  @!P0 LDG.E R10, desc[UR6][R8.64] ;  /* 0x00000006080a8981 */ /* 0x008ea8000c1e1900 */
[----:B------:R-:W3:Y:S01]  /*0180*/  @!P1 LDG.E R12, desc[UR6][R8.64+0x1000] ;  /* 0x00100006080c9981 */ /* 0x000ee2000c1e1900 */
[----:B------:R-:W1:Y:S01]  /*0190*/  S2UR UR5, SR_CgaCtaId ;  /* 0x00000000000579c3 */ /* 0x000e620000008800 */
[----:B------:R-:W-:Y:S01]  /*01a0*/  UMOV UR4, 0x400 ;  /* 0x0000040000047882 */ /* 0x000fe20000000000 */
[C---:B------:R-:W-:Y:S02]  /*01b0*/  LEA R7, R2.reuse, 0x2, 0x1 ;  /* 0x0000000202077811 */ /* 0x040fe400078e08ff */
[----:B------:R-:W-:Y:S01]  /*01c0*/  ISETP.GT.U32.AND P2, PT, R2, 0xff, PT ;  /* 0x000000ff0200780c */ /* 0x000fe20003f44070 */
[----:B-1----:R-:W-:-:S06]  /*01d0*/  ULEA UR4, UR5, UR4, 0x18 ;  /* 0x0000000405047291 */ /* 0x002fcc000f8ec0ff */
[----:B------:R-:W-:Y:S02]  /*01e0*/  LEA R5, R2, UR4, 0x2 ;  /* 0x0000000402057c11 */ /* 0x000fe4000f8e10ff */
[----:B------:R-:W-:-:S03]  /*01f0*/  LEA R6, R6, UR4, 0x2 ;  /* 0x0000000406067c11 */ /* 0x000fc6000f8e10ff */
[----:B--2---:R-:W-:Y:S04]  /*0200*/  @!P0 STS [R5], R10 ;  /* 0x0000000a05008388 */ /* 0x004fe80000000800 */
[----:B---3--:R-:W-:Y:S04]  /*0210*/  @!P1 STS [R5+0x1000], R12 ;  /* 0x0010000c05009388 */ /* 0x008fe80000000800 */
[----:B------:R-:W-:Y:S04]  /*0220*/  @P0 STS [R5], RZ ;  /* 0x000000ff05000388 */ /* 0x000fe80000000800 */
[----:B------:R-:W-:Y:S01]  /*0230*/  @P1 STS [R5+0x1000], RZ ;  /* 0x001000ff05001388 */ /* 0x000fe20000000800 */
[----:B------:R-:W-:Y:S06]  /*0240*/  BAR.SYNC.DEFER_BLOCKING 0x0 ;  /* 0x0000000000007b1d */ /* 0x000fec0000010000 */
[----:B------:R-:W1:Y:S02]  /*0250*/  LDS.64 R8, [R6] ;  /* 0x0000000006087984 */ /* 0x000e640000000a00 */
[----:B-1----:R-:W-:Y:S01]  /*0260*/  FADD R9, R8, R9 ;  /* 0x0000000908097221 */ /* 0x002fe20000000000 */
[----:B------:R-:W-:-:S04]  /*0270*/  @!P3 LEA R8, R7, UR4, 0x3 ;  /* 0x000000040708bc11 */ /* 0x000fc8000f8e18ff */
[----:B------:R-:W-:Y:S01]  /*0280*/  STS [R6+0x4], R9 ;  /* 0x0000040906007388 */ /* 0x000fe20000000800 */
[----:B------:R-:W-:Y:S06]  /*0290*/  BAR.SYNC.DEFER_BLOCKING 0x0 ;  /* 0x0000000000007b1d */ /* 0x000fec0000010000 */
[----:B------:R-:W-:Y:S04]  /*02a0*/  @!P3 LDS R10, [R8+-0xc] ;  /* 0xfffff400080ab984 */ /* 0x000fe80000000800 */
[----:B------:R-:W1:Y:S02]  /*02b0*/  @!P3 LDS R11, [R8+-0x4] ;  /* 0xfffffc00080bb984 */ /* 0x000e640000000800 */
[----:B-1----:R-:W-:Y:S01]  /*02c0*/  @!P3 FADD R11, R10, R11 ;  /* 0x0000000b0a0bb221 */ /* 0x002fe20000000000 */
[----:B------:R-:W-:-:S04]  /*02d0*/  @!P2 LEA R10, R7, UR4, 0x4 ;  /* 0x00000004070aac11 */ /* 0x000fc8000f8e20ff */
[----:B------:R-:W-:Y:S01]  /*02e0*/  @!P3 STS [R8+-0x4], R11 ;  /* 0xfffffc0b0800b388 */ /* 0x000fe20000000800 */
[----:B------:R-:W-:Y:S01]  /*02f0*/  BAR.SYNC.DEFER_BLOCKING 0x0 ;  /* 0x0000000000007b1d */ /* 0x000fe20000010000 */
[----:B------:R-:W-:-:S13]  /*0300*/  ISETP.GT.U32.AND P3, PT, R2, 0x7f, PT ;  /* 0x0000007f0200780c */ /* 0x000fda0003f64070 */
[----:B------:R-:W-:Y:S01]  /*0310*/  @!P3 LEA R9, R7, UR4, 0x5 ;  /* 0x000000040709bc11 */ /* 0x000fe2000f8e28ff */
[----:B------:R-:W-:Y:S04]  /*0320*/  @!P2 LDS R12, [R10+-0x14] ;  /* 0xffffec000a0ca984 */ /* 0x000fe80000000800 */
[----:B------:R-:W1:Y:S02]  /*0330*/  @!P2 LDS R13, [R10+-0x4] ;  /* 0xfffffc000a0da984 */ /* 0x000e640000000800 */
[----:B-1----:R-:W-:-:S05]  /*0340*/  @!P2 FADD R13, R12, R13 ;  /* 0x0000000d0c0da221 */ /* 0x002fca0000000000 */
        /* <DEDUP_REMOVED lines=44> */
[----:B------:R-:W-:-:S05]  /*0610*/  ISETP.NE.AND P2, PT, R2, RZ, PT ;  /* 0x000000ff0200720c */ /* 0x000fca0003f45270 */
[----:B------:R-:W-:Y:S04]  /*0620*/  @!P3 LDS R12, [R9+-0x804] ;  /* 0xfff7fc00090cb984 */ /* 0x000fe80000000800 */
[----:B------:R-:W1:Y:S02]  /*0630*/  @!P3 LDS R15, [R9+-0x4] ;  /* 0xfffffc00090fb984 */ /* 0x000e640000000800 */
[----:B-1----:R-:W-:-:S05]  /*0640*/  @!P3 FADD R12, R12, R15 ;  /* 0x0000000f0c0cb221 */ /* 0x002fca0000000000 */
[----:B------:R-:W-:Y:S01]  /*0650*/  @!P3 STS [R9+-0x4], R12 ;  /* 0xfffffc0c0900b388 */ /* 0x000fe20000000800 */
[----:B------:R-:W-:Y:S01]  /*0660*/  BAR.SYNC.DEFER_BLOCKING 0x0 ;  /* 0x0000000000007b1d */ /* 0x000fe20000010000 */
[----:B------:R-:W-:-:S13]  /*0670*/  ISETP.GT.U32.AND P3, PT, R2, 0x2, PT ;  /* 0x000000020200780c */ /* 0x000fda0003f64070 */
[----:B------:R-:W-:Y:S01]  /*0680*/  @!P3 LEA R14, R7, UR4, 0xa ;  /* 0x00000004070ebc11 */ /* 0x000fe2000f8e50ff */
[----:B------:R-:W-:Y:S04]  /*0690*/  @!P2 LDS R8, [UR4+0xffc] ;  /* 0x000ffc04ff08a984 */ /* 0x000fe80008000800 */
[----:B------:R-:W1:Y:S02]  /*06a0*/  @!P2 LDS R11, [UR4+0x1ffc] ;  /* 0x001ffc04ff0ba984 */ /* 0x000e640008000800 */
[----:B-1----:R-:W-:-:S05]  /*06b0*/  @!P2 FADD R8, R8, R11 ;  /* 0x0000000b0808a221 */ /* 0x002fca0000000000 */
[----:B------:R-:W-:Y:S01]  /*06c0*/  @!P2 STS [UR4+0x1ffc], R8 ;  /* 0x001ffc08ff00a988 */ /* 0x000fe20008000804 */
[----:B------:R-:W-:Y:S06]  /*06d0*/  BAR.SYNC.DEFER_BLOCKING 0x0 ;  /* 0x0000000000007b1d */ /* 0x000fec0000010000 */
[----:B------:R-:W-:Y:S04]  /*06e0*/  @!P2 LDS R10, [UR4+0xffc] ;  /* 0x000ffc04ff0aa984 */ /* 0x000fe80008000800 */
[----:B------:R-:W1:Y:S02]  /*06f0*/  @!P2 LDS R11, [UR4+0x17fc] ;  /* 0x0017fc04ff0ba984 */ /* 0x000e640008000800 */
[----:B-1----:R-:W-:-:S05]  /*0700*/  @!P2 FADD R10, R10, R11 ;  /* 0x0000000b0a0aa221 */ /* 0x002fca0000000000 */
[----:B------:R-:W-:Y:S01]  /*0710*/  @!P2 STS [UR4+0x17fc], R10 ;  /* 0x0017fc0aff00a988 */ /* 0x000fe20008000804 */
[----:B------:R-:W-:Y:S01]  /*0720*/  BAR.SYNC.DEFER_BLOCKING 0x0 ;  /* 0x0000000000007b1d */ /* 0x000fe20000010000 */
[----:B------:R-:W-:-:S13]  /*0730*/  ISETP.GT.U32.AND P2, PT, R2, 0x6, PT ;  /* 0x000000060200780c */ /* 0x000fda0003f44070 */
[----:B------:R-:W-:Y:S01]  /*0740*/  @!P2 LEA R13, R7, UR4, 0x9 ;  /* 0x00000004070dac11 */ /* 0x000fe2000f8e48ff */
[----:B------:R-:W-:Y:S04]  /*0750*/  @!P3 LDS R9, [R14+-0x4] ;  /* 0xfffffc000e09b984 */ /* 0x000fe80000000800 */
[----:B------:R-:W1:Y:S02]  /*0760*/  @!P3 LDS R12, [R14+0x3fc] ;  /* 0x0003fc000e0cb984 */ /* 0x000e640000000800 */
[----:B-1----:R-:W-:-:S05]  /*0770*/  @!P3 FADD R9, R9, R12 ;  /* 0x0000000c0909b221 */ /* 0x002fca0000000000 */
[----:B------:R-:W-:Y:S01]  /*0780*/  @!P3 STS [R14+0x3fc], R9 ;  /* 0x0003fc090e00b388 */ /* 0x000fe20000000800 */
        /* <DEDUP_REMOVED lines=36> */
[----:B------:R-:W-:-:S05]  /*09d0*/  ISETP.GT.U32.AND P2, PT, R2, 0x1fe, PT ;  /* 0x000001fe0200780c */ /* 0x000fca0003f44070 */
[----:B------:R-:W-:Y:S04]  /*09e0*/  @!P3 LDS R9, [R14+-0x4] ;  /* 0xfffffc000e09b984 */ /* 0x000fe80000000800 */
[----:B------:R-:W1:Y:S02]  /*09f0*/  @!P3 LDS R12, [R14+0xc] ;  /* 0x00000c000e0cb984 */ /* 0x000e640000000800 */
[----:B-1----:R-:W-:Y:S02]  /*0a00*/  @!P3 FADD R9, R9, R12 ;  /* 0x0000000c0909b221 */ /* 0x002fe40000000000 */
[----:B------:R-:W-:-:S03]  /*0a10*/  @!P2 LEA R12, R7, UR4, 0x3 ;  /* 0x00000004070cac11 */ /* 0x000fc6000f8e18ff */
[----:B------:R-:W-:Y:S01]  /*0a20*/  @!P3 STS [R14+0xc], R9 ;  /* 0x00000c090e00b388 */ /* 0x000fe20000000800 */
[----:B------:R-:W-:Y:S01]  /*0a30*/  BAR.SYNC.DEFER_BLOCKING 0x0 ;  /* 0x0000000000007b1d */ /* 0x000fe20000010000 */
[----:B------:R-:W-:-:S05]  /*0a40*/  ISETP.NE.AND P3, PT, R2, 0x3ff, PT ;  /* 0x000003ff0200780c */ /* 0x000fca0003f65270 */
[----:B------:R-:W-:Y:S04]  /*0a50*/  @!P2 LDS R7, [R12+-0x4] ;  /* 0xfffffc000c07a984 */ /* 0x000fe80000000800 */
[----:B------:R-:W1:Y:S02]  /*0a60*/  @!P2 LDS R8, [R12+0x4] ;  /* 0x000004000c08a984 */ /* 0x000e640000000800 */
[----:B-1----:R-:W-:-:S05]  /*0a70*/  @!P2 FADD R7, R7, R8 ;  /* 0x000000080707a221 */ /* 0x002fca0000000000 */
[----:B------:R-:W-:Y:S01]  /*0a80*/  @!P2 STS [R12+0x4], R7 ;  /* 0x000004070c00a388 */ /* 0x000fe20000000800 */
[----:B------:R-:W-:Y:S01]  /*0a90*/  BAR.SYNC.DEFER_BLOCKING 0x0 ;  /* 0x0000000000007b1d */ /* 0x000fe20000010000 */
[----:B------:R-:W-:-:S05]  /*0aa0*/  ISETP.NE.AND P2, PT, R2, 0x3ff, PT ;  /* 0x000003ff0200780c */ /* 0x000fca0003f45270 */
[----:B------:R-:W-:Y:S04]  /*0ab0*/  @P3 LDS R8, [R6+0x4] ;  /* 0x0000040006083984 */ /* 0x000fe80000000800 */
[----:B------:R-:W1:Y:S02]  /*0ac0*/  @P3 LDS R11, [R6+0x8] ;  /* 0x00000800060b3984 */ /* 0x000e640000000800 */
[----:B-1----:R-:W-:-:S05]  /*0ad0*/  @P3 FADD R11, R8, R11 ;  /* 0x0000000b080b3221 */ /* 0x002fca0000000000 */
[----:B------:R-:W-:Y:S01]  /*0ae0*/  @P3 STS [R6+0x8], R11 ;  /* 0x0000080b06003388 */ /* 0x000fe20000000800 */
[----:B------:R-:W-:Y:S01]  /*0af0*/  BAR.SYNC.DEFER_BLOCKING 0x0 ;  /* 0x0000000000007b1d */ /* 0x000fe20000010000 */
[----:B0-----:R-:W-:-:S04]  /*0b00*/  IADD3 R8, P3, PT, R4, UR8, RZ ;  /* 0x0000000804087c10 */ /* 0x001fc8000ff7e0ff */
[----:B------:R-:W-:Y:S01]  /*0b10*/  IADD3.X R9, PT, PT, R3, UR9, RZ, P3, !PT ;  /* 0x0000000903097c10 */ /* 0x000fe20009ffe4ff */
[----:B------:R-:W0:Y:S04]  /*0b20*/  @!P0 LDS R13, [R5] ;  /* 0x00000000050d8984 */ /* 0x000e280000000800 */
[----:B------:R-:W1:Y:S04]  /*0b30*/  @!P1 LDS R15, [R5+0x1000] ;  /* 0x00100000050f9984 */ /* 0x000e680000000800 */
[----:B0-----:R0:W-:Y:S04]  /*0b40*/  @!P0 STG.E desc[UR6][R8.64], R13 ;  /* 0x0000000d08008986 */ /* 0x0011e8000c101906 */
[----:B-1----:R0:W-:Y:S01]  /*0b50*/  @!P1 STG.E desc[UR6][R8.64+0x1000], R15 ;  /* 0x0010000f08009986 */ /* 0x0021e2000c101906 */
[----:B------:R-:W-:Y:S05]  /*0b60*/  @P2 EXIT ;  /* 0x000000000000294d */ /* 0x000fea0003800000 */
[----:B------:R-:W1:Y:S01]  /*0b70*/  LDS R5, [UR4+0x1ffc] ;  /* 0x001ffc04ff057984 */ /* 0x000e620008000800 */
[----:B------:R-:W2:Y:S02]  /*0b80*/  LDC.64 R2, c[0x0][0x390] ;  /* 0x0000e400ff027b82 */ /* 0x000ea40000000a00 */
[----:B--2---:R-:W-:-:S05]  /*0b90*/  IMAD.WIDE.U32 R2, R0, 0x4, R2 ;  /* 0x0000000400027825 */ /* 0x004fca00078e0002 */
[----:B-1----:R-:W-:Y:S01]  /*0ba0*/  STG.E desc[UR6][R2.64], R5 ;  /* 0x0000000502007986 */ /* 0x002fe2000c101906 */
[----:B------:R-:W-:Y:S05]  /*0bb0*/  EXIT ;  /* 0x000000000000794d */ /* 0x000fea0003800000 */
.L_x_3:
        /* <DEDUP_REMOVED lines=12> */
.L_x_7:


//--------------------- .nv.shared.reserved.0     --------------------------
	.section	.nv.shared.reserved.0,"aw",@nobits
	.weak		__nv_reservedSMEM_offset_0_alias
	.size		__nv_reservedSMEM_offset_0_alias, 0, 64
	.other		__nv_reservedSMEM_offset_0_alias,@"STO_CUDA_RESERVED_SHARED STV_DEFAULT"
__nv_reservedSMEM_offset_0_alias:
	.zero		0
	.zero		64


//--------------------- .nv.shared._Z27brent_kung_exclusive_kernelPfS_S_m --------------------------
	.section	.nv.shared._Z27brent_kung_exclusive_kernelPfS_S_m,"aw",@nobits
	.sectionflags	@""
	.align	4
.nv.shared._Z27brent_kung_exclusive_kernelPfS_S_m:
	.zero		9216


//--------------------- .nv.shared._Z27brent_kung_inclusive_kernelPfS_S_m --------------------------
	.section	.nv.shared._Z27brent_kung_inclusive_kernelPfS_S_m,"aw",@nobits
	.sectionflags	@""
	.align	4
.nv.shared._Z27brent_kung_inclusive_kernelPfS_S_m:
	.zero		9216


//--------------------- .nv.constant0._Z20add_exclusive_kernelPfS_m --------------------------
	.section	.nv.constant0._Z20add_exclusive_kernelPfS_m,"a",@progbits
	.sectionflags	@""
	.align	4
.nv.constant0._Z20add_exclusive_kernelPfS_m:
	.zero		920


//--------------------- .nv.constant0._Z20add_inclusive_kernelPfS_m --------------------------
	.section	.nv.constant0._Z20add_inclusive_kernelPfS_m,"a",@progbits
	.sectionflags	@""
	.align	4
.nv.constant0._Z20add_inclusive_kernelPfS_m:
	.zero		920


//--------------------- .nv.constant0._Z27brent_kung_exclusive_kernelPfS_S_m --------------------------
	.section	.nv.constant0._Z27brent_kung_exclusive_kernelPfS_S_m,"a",@progbits
	.sectionflags	@""
	.align	4
.nv.constant0._Z27brent_kung_exclusive_kernelPfS_S_m:
	.zero		928


//--------------------- .nv.constant0._Z27brent_kung_inclusive_kernelPfS_S_m --------------------------
	.section	.nv.constant0._Z27brent_kung_inclusive_kernelPfS_S_m,"a",@progbits
	.sectionflags	@""
	.align	4
.nv.constant0._Z27brent_kung_inclusive_kernelPfS_S_m:
	.zero		928


//--------------------- SYMBOLS --------------------------

	.type		.nv.reservedSmem.offset0,@object
	.size		.nv.reservedSmem.offset0,0x4
	.type		.nv.reservedSmem.cap,@object
	.size		.nv.reservedSmem.cap,0x4
